def matmul_kernel(
    a_ptr,
    b_ptr,
    c_ptr,
    M,
    N,
    K,
    stride_am,
    stride_ak,
    stride_bk,
    stride_bn,
    stride_cm,
    stride_cn,
    BLOCK_M: tl.constexpr,
    BLOCK_N: tl.constexpr,
    BLOCK_K: tl.constexpr,
    GROUP_M: tl.constexpr,
):
    pid = tl.program_id(axis=0)
    num_pid_m = tl.cdiv(M, BLOCK_M)
    num_pid_n = tl.cdiv(N, BLOCK_N)
    num_pid_in_group = GROUP_M * num_pid_n
    group_id = pid // num_pid_in_group
    first_pid_m = group_id * GROUP_M
    group_size_m = min(num_pid_m - first_pid_m, GROUP_M)
    pid_m = first_pid_m + ((pid % num_pid_in_group) % group_size_m)
    pid_n = (pid % num_pid_in_group) // group_size_m

    offs_am = (pid_m * BLOCK_M + tl.arange(0, BLOCK_M)) % M
    offs_bn = (pid_n * BLOCK_N + tl.arange(0, BLOCK_N)) % N
    offs_k = tl.arange(0, BLOCK_K)
    a_ptrs = a_ptr + offs_am[:, None] * stride_am + offs_k[None, :] * stride_ak
    b_ptrs = b_ptr + offs_k[:, None] * stride_bk + offs_bn[None, :] * stride_bn

    acc = tl.zeros((BLOCK_M, BLOCK_N), dtype=tl.float32)
    for kk in range(0, tl.cdiv(K, BLOCK_K)):
        a = tl.load(a_ptrs, mask=offs_k[None, :] < K - kk * BLOCK_K, other=0.0)
        b = tl.load(b_ptrs, mask=offs_k[:, None] < K - kk * BLOCK_K, other=0.0)
        acc = tl.dot(a, b, acc)
        a_ptrs += BLOCK_K * stride_ak
        b_ptrs += BLOCK_K * stride_bk

    c = acc.to(c_ptr.dtype.element_ty)
    offs_cm = pid_m * BLOCK_M + tl.arange(0, BLOCK_M)
    offs_cn = pid_n * BLOCK_N + tl.arange(0, BLOCK_N)
    c_ptrs = c_ptr + offs_cm[:, None] * stride_cm + offs_cn[None, :] * stride_cn
    mask = (offs_cm[:, None] < M) & (offs_cn[None, :] < N)
    tl.store(c_ptrs, c, mask=mask)

# config = {"BLOCK_K": 64, "BLOCK_M": 64, "BLOCK_N": 64, "GROUP_M": 8, "arch": "sm_90", "dtype": "fp16", "num_ctas": 1, "num_stages": 3, "num_warps": 16}
# arch = sm_90


// ===== COMPILED SASS (sm_90a) =====

	.target	sm_90a

	.elftype	@"ET_EXEC"


//--------------------- .note.nv.tkinfo           --------------------------
	.section	.note.nv.tkinfo,"",@"SHT_NOTE"
	.sectionflags	@"SHF_NOTE_NV_TKINFO"
	.tkinfo
        /*0018*/ 	.word	0x00000002
        /*0030*/ 	.string	""
        /*0030*/ 	.string	"ptxas"
        /*0030*/ 	.string	"Cuda compilation tools, release 13.0, V13.0.88"
        /*0030*/ 	.string	"Build cuda_13.0.r13.0/compiler.36424714_0"
        /*0030*/ 	.string	"-v  -suppress-debug-info  -lineinfo  -arch sm_90a "



//--------------------- .note.nv.cuinfo           --------------------------
	.section	.note.nv.cuinfo,"",@"SHT_NOTE"
	.sectionflags	@"SHF_NOTE_NV_CUINFO"
        /*0018*/ 	.short	0x0002
        /*001a*/ 	.short	0x005a
        /*001c*/ 	.short	0x0082
	.zero		2


//--------------------- .nv.info                  --------------------------
	.section	.nv.info,"",@"SHT_CUDA_INFO"
	.align	4


	//----- nvinfo : EIATTR_REGCOUNT
	.align		4
        /*0000*/ 	.byte	0x04, 0x2f
        /*0002*/ 	.short	(.L_1 - .L_0)
	.align		4
.L_0:
        /*0004*/ 	.word	index@(matmul_kernel)
        /*0008*/ 	.word	0x00000044


	//----- nvinfo : EIATTR_FRAME_SIZE
	.align		4
.L_1:
        /*000c*/ 	.byte	0x04, 0x11
        /*000e*/ 	.short	(.L_3 - .L_2)
	.align		4
.L_2:
        /*0010*/ 	.word	index@(matmul_kernel)
        /*0014*/ 	.word	0x00000000


	//----- nvinfo : EIATTR_MIN_STACK_SIZE
	.align		4
.L_3:
        /*0018*/ 	.byte	0x04, 0x12
        /*001a*/ 	.short	(.L_5 - .L_4)
	.align		4
.L_4:
        /*001c*/ 	.word	index@(matmul_kernel)
        /*0020*/ 	.word	0x00000000
.L_5:


//--------------------- .nv.compat                --------------------------
	.section	.nv.compat,"",@"SHT_CUDA_COMPAT_INFO"
	.align	4
        /*0000*/ 	.byte	0x02, 0x09, 0x01, 0x00, 0x02, 0x02, 0x04, 0x00, 0x02, 0x05, 0x05, 0x00, 0x03, 0x07, 0x01, 0x01
        /*0010*/ 	.byte	0x02, 0x03, 0x00, 0x00, 0x02, 0x06, 0x01, 0x00, 0x04, 0x0b, 0x08, 0x00, 0x00, 0x00, 0x00, 0x00
        /*0020*/ 	.byte	0x00, 0x00, 0x00, 0x00


//--------------------- .nv.info.matmul_kernel    --------------------------
	.section	.nv.info.matmul_kernel,"",@"SHT_CUDA_INFO"
	.sectionflags	@""
	.align	4


	//----- nvinfo : EIATTR_CUDA_API_VERSION
	.align		4
        /*0000*/ 	.byte	0x04, 0x37
        /*0002*/ 	.short	(.L_7 - .L_6)
.L_6:
        /*0004*/ 	.word	0x00000082


	//----- nvinfo : EIATTR_KPARAM_INFO
	.align		4
.L_7:
        /*0008*/ 	.byte	0x04, 0x17
        /*000a*/ 	.short	(.L_9 - .L_8)
.L_8:
        /*000c*/ 	.word	0x00000000
        /*0010*/ 	.short	0x000d
        /*0012*/ 	.short	0x0048
        /*0014*/ 	.byte	0x00, 0xf4, 0x21, 0x00


	//----- nvinfo : EIATTR_KPARAM_INFO
	.align		4
.L_9:
        /*0018*/ 	.byte	0x04, 0x17
        /*001a*/ 	.short	(.L_11 - .L_10)
.L_10:
        /*001c*/ 	.word	0x00000000
        /*0020*/ 	.short	0x000c
        /*0022*/ 	.short	0x0040
        /*0024*/ 	.byte	0x00, 0xf4, 0x21, 0x00


	//----- nvinfo : EIATTR_KPARAM_INFO
	.align		4
.L_11:
        /*0028*/ 	.byte	0x04, 0x17
        /*002a*/ 	.short	(.L_13 - .L_12)
.L_12:
        /*002c*/ 	.word	0x00000000
        /*0030*/ 	.short	0x000b
        /*0032*/ 	.short	0x0038
        /*0034*/ 	.byte	0x00, 0xf0, 0x11, 0x00


	//----- nvinfo : EIATTR_KPARAM_INFO
	.align		4
.L_13:
        /*0038*/ 	.byte	0x04, 0x17
        /*003a*/ 	.short	(.L_15 - .L_14)
.L_14:
        /*003c*/ 	.word	0x00000000
        /*0040*/ 	.short	0x000a
        /*0042*/ 	.short	0x0034
        /*0044*/ 	.byte	0x00, 0xf0, 0x11, 0x00


	//----- nvinfo : EIATTR_KPARAM_INFO
	.align		4
.L_15:
        /*0048*/ 	.byte	0x04, 0x17
        /*004a*/ 	.short	(.L_17 - .L_16)
.L_16:
        /*004c*/ 	.word	0x00000000
        /*0050*/ 	.short	0x0009
        /*0052*/ 	.short	0x0030
        /*0054*/ 	.byte	0x00, 0xf0, 0x11, 0x00


	//----- nvinfo : EIATTR_KPARAM_INFO
	.align		4
.L_17:
        /*0058*/ 	.byte	0x04, 0x17
        /*005a*/ 	.short	(.L_19 - .L_18)
.L_18:
        /*005c*/ 	.word	0x00000000
        /*0060*/ 	.short	0x0008
        /*0062*/ 	.short	0x002c
        /*0064*/ 	.byte	0x00, 0xf0, 0x11, 0x00


	//----- nvinfo : EIATTR_KPARAM_INFO
	.align		4
.L_19:
        /*0068*/ 	.byte	0x04, 0x17
        /*006a*/ 	.short	(.L_21 - .L_20)
.L_20:
        /*006c*/ 	.word	0x00000000
        /*0070*/ 	.short	0x0007
        /*0072*/ 	.short	0x0028
        /*0074*/ 	.byte	0x00, 0xf0, 0x11, 0x00


	//----- nvinfo : EIATTR_KPARAM_INFO
	.align		4
.L_21:
        /*0078*/ 	.byte	0x04, 0x17
        /*007a*/ 	.short	(.L_23 - .L_22)
.L_22:
        /*007c*/ 	.word	0x00000000
        /*0080*/ 	.short	0x0006
        /*0082*/ 	.short	0x0024
        /*0084*/ 	.byte	0x00, 0xf0, 0x11, 0x00


	//----- nvinfo : EIATTR_KPARAM_INFO
	.align		4
.L_23:
        /*0088*/ 	.byte	0x04, 0x17
        /*008a*/ 	.short	(.L_25 - .L_24)
.L_24:
        /*008c*/ 	.word	0x00000000
        /*0090*/ 	.short	0x0005
        /*0092*/ 	.short	0x0020
        /*0094*/ 	.byte	0x00, 0xf0, 0x11, 0x00


	//----- nvinfo : EIATTR_KPARAM_INFO
	.align		4
.L_25:
        /*0098*/ 	.byte	0x04, 0x17
        /*009a*/ 	.short	(.L_27 - .L_26)
.L_26:
        /*009c*/ 	.word	0x00000000
        /*00a0*/ 	.short	0x0004
        /*00a2*/ 	.short	0x001c
        /*00a4*/ 	.byte	0x00, 0xf0, 0x11, 0x00


	//----- nvinfo : EIATTR_KPARAM_INFO
	.align		4
.L_27:
        /*00a8*/ 	.byte	0x04, 0x17
        /*00aa*/ 	.short	(.L_29 - .L_28)
.L_28:
        /*00ac*/ 	.word	0x00000000
        /*00b0*/ 	.short	0x0003
        /*00b2*/ 	.short	0x0018
        /*00b4*/ 	.byte	0x00, 0xf0, 0x11, 0x00


	//----- nvinfo : EIATTR_KPARAM_INFO
	.align		4
.L_29:
        /*00b8*/ 	.byte	0x04, 0x17
        /*00ba*/ 	.short	(.L_31 - .L_30)
.L_30:
        /*00bc*/ 	.word	0x00000000
        /*00c0*/ 	.short	0x0002
        /*00c2*/ 	.short	0x0010
        /*00c4*/ 	.byte	0x00, 0xf4, 0x21, 0x00


	//----- nvinfo : EIATTR_KPARAM_INFO
	.align		4
.L_31:
        /*00c8*/ 	.byte	0x04, 0x17
        /*00ca*/ 	.short	(.L_33 - .L_32)
.L_32:
        /*00cc*/ 	.word	0x00000000
        /*00d0*/ 	.short	0x0001
        /*00d2*/ 	.short	0x0008
        /*00d4*/ 	.byte	0x00, 0xf4, 0x21, 0x00


	//----- nvinfo : EIATTR_KPARAM_INFO
	.align		4
.L_33:
        /*00d8*/ 	.byte	0x04, 0x17
        /*00da*/ 	.short	(.L_35 - .L_34)
.L_34:
        /*00dc*/ 	.word	0x00000000
        /*00e0*/ 	.short	0x0000
        /*00e2*/ 	.short	0x0000
        /*00e4*/ 	.byte	0x00, 0xf4, 0x21, 0x00


	//----- nvinfo : EIATTR_SPARSE_MMA_MASK
	.align		4
.L_35:
        /*00e8*/ 	.byte	0x03, 0x50
        /*00ea*/ 	.short	0x0000


	//----- nvinfo : EIATTR_MAXREG_COUNT
	.align		4
        /*00ec*/ 	.byte	0x03, 0x1b
        /*00ee*/ 	.short	0x0080


	//----- nvinfo : EIATTR_NUM_BARRIERS
	.align		4
        /*00f0*/ 	.byte	0x02, 0x4c
        /*00f2*/ 	.byte	0x01
	.zero		1


	//----- nvinfo : EIATTR_MERCURY_ISA_VERSION
	.align		4
        /*00f4*/ 	.byte	0x03, 0x5f
        /*00f6*/ 	.short	0x0101


	//----- nvinfo : EIATTR_EXIT_INSTR_OFFSETS
	.align		4
        /*00f8*/ 	.byte	0x04, 0x1c
        /*00fa*/ 	.short	(.L_37 - .L_36)


	//   ....[0]....
.L_36:
        /*00fc*/ 	.word	0x00002040


	//   ....[1]....
        /*0100*/ 	.word	0x00002070


	//----- nvinfo : EIATTR_REQNTID
	.align		4
.L_37:
        /*0104*/ 	.byte	0x04, 0x10
        /*0106*/ 	.short	(.L_39 - .L_38)
.L_38:
        /*0108*/ 	.word	0x00000200
        /*010c*/ 	.word	0x00000001
        /*0110*/ 	.word	0x00000001


	//----- nvinfo : EIATTR_CBANK_PARAM_SIZE
	.align		4
.L_39:
        /*0114*/ 	.byte	0x03, 0x19
        /*0116*/ 	.short	0x0050


	//----- nvinfo : EIATTR_PARAM_CBANK
	.align		4
        /*0118*/ 	.byte	0x04, 0x0a
        /*011a*/ 	.short	(.L_41 - .L_40)
	.align		4
.L_40:
        /*011c*/ 	.word	index@(.nv.constant0.matmul_kernel)
        /*0120*/ 	.short	0x0210
        /*0122*/ 	.short	0x0050


	//----- nvinfo : EIATTR_SW_WAR
	.align		4
.L_41:
        /*0124*/ 	.byte	0x04, 0x36
        /*0126*/ 	.short	(.L_43 - .L_42)
.L_42:
        /*0128*/ 	.word	0x00000008
.L_43:


//--------------------- .nv.callgraph             --------------------------
	.section	.nv.callgraph,"",@"SHT_CUDA_CALLGRAPH"
	.align	4
	.sectionentsize	8
	.align		4
        /*0000*/ 	.word	0x00000000
	.align		4
        /*0004*/ 	.word	0xffffffff
	.align		4
        /*0008*/ 	.word	0x00000000
	.align		4
        /*000c*/ 	.word	0xfffffffe
	.align		4
        /*0010*/ 	.word	0x00000000
	.align		4
        /*0014*/ 	.word	0xfffffffd
	.align		4
        /*0018*/ 	.word	0x00000000
	.align		4
        /*001c*/ 	.word	0xfffffffc


//--------------------- .text.matmul_kernel       --------------------------
	.section	.text.matmul_kernel,"ax",@progbits
	.align	128
        .global         matmul_kernel
        .type           matmul_kernel,@function
        .size           matmul_kernel,(.L_x_3 - matmul_kernel)
        .other          matmul_kernel,@"STO_CUDA_ENTRY STV_DEFAULT"
matmul_kernel:
.text.matmul_kernel:
[----:B------:R-:W-:Y:S08]  /*0000*/  LDC R1, c[0x0][0x28] ;  /* 0x00000a00ff017b82 */ /* 0x000ff00000000800 */
[----:B------:R-:W0:Y:S01]  /*0010*/  LDC.64 R18, c[0x0][0x228] ;  /* 0x00008a00ff127b82 */ /* 0x000e220000000a00 */
[----:B------:R-:W1:Y:S01]  /*0020*/  S2R R5, SR_CTAID.X ;  /* 0x0000000000057919 */ /* 0x000e620000002500 */
[----:B------:R-:W-:Y:S01]  /*0030*/  UMOV UR4, 0x400 ;  /* 0x0000040000047882 */ /* 0x000fe20000000000 */
[----:B------:R-:W-:-:S05]  /*0040*/  ULDC.64 UR14, c[0x0][0x208] ;  /* 0x00008200000e7ab9 */ /* 0x000fca0000000a00 */
[----:B------:R-:W2:Y:S08]  /*0050*/  LDC R32, c[0x0][0x230] ;  /* 0x00008c00ff207b82 */ /* 0x000eb00000000800 */
[----:B------:R-:W3:Y:S01]  /*0060*/  S2UR UR12, SR_CgaCtaId ;  /* 0x00000000000c79c3 */ /* 0x000ee20000008800 */
[----:B0-----:R-:W-:-:S05]  /*0070*/  VIADD R0, R19, 0x3f ;  /* 0x0000003f13007836 */ /* 0x001fca0000000000 */
[----:B------:R-:W-:Y:S01]  /*0080*/  SHF.R.S32.HI R3, RZ, 0x1f, R0 ;  /* 0x0000001fff037819 */ /* 0x000fe20000011400 */
[----:B--2---:R-:W-:-:S03]  /*0090*/  VIADD R32, R32, 0x3f ;  /* 0x0000003f20207836 */ /* 0x004fc60000000000 */
[----:B------:R-:W-:Y:S02]  /*00a0*/  LEA.HI R3, R3, R0, RZ, 0x6 ;  /* 0x0000000003037211 */ /* 0x000fe400078f30ff */
[----:B-1----:R-:W-:Y:S02]  /*00b0*/  IABS R8, R5 ;  /* 0x0000000500087213 */ /* 0x002fe40000000000 */
[----:B------:R-:W-:Y:S01]  /*00c0*/  SHF.R.S32.HI R3, RZ, 0x6, R3 ;  /* 0x00000006ff037819 */ /* 0x000fe20000011403 */
[----:B---3--:R-:W-:-:S04]  /*00d0*/  ULEA UR12, UR12, UR4, 0x18 ;  /* 0x000000040c0c7291 */ /* 0x008fc8000f8ec03f */
[----:B------:R-:W-:-:S05]  /*00e0*/  IMAD.SHL.U32 R4, R3, 0x8, RZ ;  /* 0x0000000803047824 */ /* 0x000fca00078e00ff */
[-C--:B------:R-:W-:Y:S02]  /*00f0*/  IABS R7, R4.reuse ;  /* 0x0000000400077213 */ /* 0x080fe40000000000 */
[----:B------:R-:W-:Y:S02]  /*0100*/  IABS R10, R4 ;  /* 0x00000004000a7213 */ /* 0x000fe40000000000 */
[----:B------:R-:W0:Y:S08]  /*0110*/  I2F.RP R0, R7 ;  /* 0x0000000700007306 */ /* 0x000e300000209400 */
[----:B0-----:R-:W0:Y:S02]  /*0120*/  MUFU.RCP R0, R0 ;  /* 0x0000000000007308 */ /* 0x001e240000001000 */
[----:B0-----:R-:W-:-:S02]  /*0130*/  VIADD R2, R0, 0xffffffe ;  /* 0x0ffffffe00027836 */ /* 0x001fc40000000000 */
[----:B------:R-:W-:-:S04]  /*0140*/  IMAD.MOV R0, RZ, RZ, -R10 ;  /* 0x000000ffff007224 */ /* 0x000fc800078e0a0a */
[----:B------:R0:W1:Y:S02]  /*0150*/  F2I.FTZ.U32.TRUNC.NTZ R3, R2 ;  /* 0x0000000200037305 */ /* 0x000064000021f000 */
[----:B0-----:R-:W-:Y:S02]  /*0160*/  IMAD.MOV.U32 R2, RZ, RZ, RZ ;  /* 0x000000ffff027224 */ /* 0x001fe400078e00ff */
[----:B-1----:R-:W-:-:S04]  /*0170*/  IMAD.MOV R6, RZ, RZ, -R3 ;  /* 0x000000ffff067224 */ /* 0x002fc800078e0a03 */
[----:B------:R-:W-:Y:S02]  /*0180*/  IMAD R9, R6, R7, RZ ;  /* 0x0000000706097224 */ /* 0x000fe400078e02ff */
[----:B------:R-:W-:Y:S02]  /*0190*/  IMAD.MOV.U32 R6, RZ, RZ, R8 ;  /* 0x000000ffff067224 */ /* 0x000fe400078e0008 */
[----:B------:R-:W-:-:S06]  /*01a0*/  IMAD.HI.U32 R3, R3, R9, R2 ;  /* 0x0000000903037227 */ /* 0x000fcc00078e0002 */
[----:B------:R-:W-:-:S04]  /*01b0*/  IMAD.HI.U32 R3, R3, R6, RZ ;  /* 0x0000000603037227 */ /* 0x000fc800078e00ff */
[----:B------:R-:W-:-:S05]  /*01c0*/  IMAD R0, R3, R0, R6 ;  /* 0x0000000003007224 */ /* 0x000fca00078e0206 */
[----:B------:R-:W-:-:S13]  /*01d0*/  ISETP.GT.U32.AND P1, PT, R7, R0, PT ;  /* 0x000000000700720c */ /* 0x000fda0003f24070 */
[----:B------:R-:W-:Y:S02]  /*01e0*/  @!P1 IMAD.IADD R0, R0, 0x1, -R7 ;  /* 0x0000000100009824 */ /* 0x000fe400078e0a07 */
[----:B------:R-:W-:Y:S01]  /*01f0*/  @!P1 VIADD R3, R3, 0x1 ;  /* 0x0000000103039836 */ /* 0x000fe20000000000 */
[----:B------:R-:W-:Y:S02]  /*0200*/  ISETP.NE.AND P1, PT, R4, RZ, PT ;  /* 0x000000ff0400720c */ /* 0x000fe40003f25270 */
[----:B------:R-:W-:Y:S02]  /*0210*/  ISETP.GE.U32.AND P0, PT, R0, R7, PT ;  /* 0x000000070000720c */ /* 0x000fe40003f06070 */
[----:B------:R-:W-:-:S04]  /*0220*/  LOP3.LUT R0, R5, R4, RZ, 0x3c, !PT ;  /* 0x0000000405007212 */ /* 0x000fc800078e3cff */
[----:B------:R-:W-:Y:S01]  /*0230*/  ISETP.GE.AND P2, PT, R0, RZ, PT ;  /* 0x000000ff0000720c */ /* 0x000fe20003f46270 */
[----:B------:R-:W-:-:S06]  /*0240*/  VIADD R0, R18, 0x3f ;  /* 0x0000003f12007836 */ /* 0x000fcc0000000000 */
[----:B------:R-:W-:-:S04]  /*0250*/  @P0 VIADD R3, R3, 0x1 ;  /* 0x0000000103030836 */ /* 0x000fc80000000000 */
[----:B------:R-:W-:Y:S01]  /*0260*/  IMAD.MOV.U32 R2, RZ, RZ, R3 ;  /* 0x000000ffff027224 */ /* 0x000fe200078e0003 */
[----:B------:R-:W-:-:S03]  /*0270*/  SHF.R.S32.HI R3, RZ, 0x1f, R0 ;  /* 0x0000001fff037819 */ /* 0x000fc60000011400 */
[----:B------:R-:W-:Y:S01]  /*0280*/  @!P2 IMAD.MOV R2, RZ, RZ, -R2 ;  /* 0x000000ffff02a224 */ /* 0x000fe200078e0a02 */
[----:B------:R-:W-:Y:S02]  /*0290*/  @!P1 LOP3.LUT R2, RZ, R4, RZ, 0x33, !PT ;  /* 0x00000004ff029212 */ /* 0x000fe400078e33ff */
[----:B------:R-:W-:-:S03]  /*02a0*/  LEA.HI R3, R3, R0, RZ, 0x6 ;  /* 0x0000000003037211 */ /* 0x000fc600078f30ff */
[----:B------:R-:W-:Y:S02]  /*02b0*/  IMAD.SHL.U32 R11, R2, 0x8, RZ ;  /* 0x00000008020b7824 */ /* 0x000fe400078e00ff */
[----:B------:R-:W-:-:S03]  /*02c0*/  IMAD.MOV R2, RZ, RZ, -R2 ;  /* 0x000000ffff027224 */ /* 0x000fc600078e0a02 */
[----:B------:R-:W-:Y:S01]  /*02d0*/  LEA.HI.SX32 R3, R3, -R11, 0x1a ;  /* 0x8000000b03037211 */ /* 0x000fe200078fd2ff */
[----:B------:R-:W-:-:S03]  /*02e0*/  IMAD R4, R4, R2, R5 ;  /* 0x0000000204047224 */ /* 0x000fc600078e0205 */
[----:B------:R-:W-:Y:S02]  /*02f0*/  VIMNMX R13, R3, 0x8, PT ;  /* 0x00000008030d7848 */ /* 0x000fe40003fe0100 */
[----:B------:R-:W-:Y:S02]  /*0300*/  IABS R9, R4 ;  /* 0x0000000400097213 */ /* 0x000fe40000000000 */
[----:B------:R-:W-:-:S04]  /*0310*/  IABS R7, R13 ;  /* 0x0000000d00077213 */ /* 0x000fc80000000000 */
[----:B------:R-:W0:Y:S08]  /*0320*/  I2F.RP R0, R7 ;  /* 0x0000000700007306 */ /* 0x000e300000209400 */
[----:B0-----:R-:W0:Y:S02]  /*0330*/  MUFU.RCP R0, R0 ;  /* 0x0000000000007308 */ /* 0x001e240000001000 */
[----:B0-----:R-:W-:-:S06]  /*0340*/  VIADD R3, R0, 0xffffffe ;  /* 0x0ffffffe00037836 */ /* 0x001fcc0000000000 */
[----:B------:R-:W0:Y:S02]  /*0350*/  F2I.FTZ.U32.TRUNC.NTZ R3, R3 ;  /* 0x0000000300037305 */ /* 0x000e24000021f000 */
[----:B0-----:R-:W-:-:S04]  /*0360*/  IMAD.MOV R6, RZ, RZ, -R3 ;  /* 0x000000ffff067224 */ /* 0x001fc800078e0a03 */
[----:B------:R-:W-:Y:S01]  /*0370*/  IMAD.MOV.U32 R2, RZ, RZ, R6 ;  /* 0x000000ffff027224 */ /* 0x000fe200078e0006 */
[----:B------:R-:W-:-:S03]  /*0380*/  IABS R6, R13 ;  /* 0x0000000d00067213 */ /* 0x000fc60000000000 */
[----:B------:R-:W-:Y:S02]  /*0390*/  IMAD R5, R2, R7, RZ ;  /* 0x0000000702057224 */ /* 0x000fe400078e02ff */
[----:B------:R-:W-:Y:S02]  /*03a0*/  IMAD.MOV.U32 R2, RZ, RZ, RZ ;  /* 0x000000ffff027224 */ /* 0x000fe400078e00ff */
[----:B------:R-:W-:Y:S02]  /*03b0*/  IMAD.MOV R0, RZ, RZ, -R6 ;  /* 0x000000ffff007224 */ /* 0x000fe400078e0a06 */
[----:B------:R-:W-:Y:S01]  /*03c0*/  IMAD.HI.U32 R2, R3, R5, R2 ;  /* 0x0000000503027227 */ /* 0x000fe200078e0002 */
[----:B------:R-:W-:-:S04]  /*03d0*/  LOP3.LUT R3, R4, R13, RZ, 0x3c, !PT ;  /* 0x0000000d04037212 */ /* 0x000fc800078e3cff */
[----:B------:R-:W-:Y:S01]  /*03e0*/  ISETP.GE.AND P2, PT, R3, RZ, PT ;  /* 0x000000ff0300720c */ /* 0x000fe20003f46270 */
[----:B------:R-:W-:-:S04]  /*03f0*/  IMAD.HI.U32 R2, R2, R9, RZ ;  /* 0x0000000902027227 */ /* 0x000fc800078e00ff */
[----:B------:R-:W-:-:S05]  /*0400*/  IMAD R0, R2, R0, R9 ;  /* 0x0000000002007224 */ /* 0x000fca00078e0209 */
[----:B------:R-:W-:-:S13]  /*0410*/  ISETP.GT.U32.AND P1, PT, R7, R0, PT ;  /* 0x000000000700720c */ /* 0x000fda0003f24070 */
[----:B------:R-:W-:Y:S02]  /*0420*/  @!P1 IMAD.IADD R0, R0, 0x1, -R7 ;  /* 0x0000000100009824 */ /* 0x000fe400078e0a07 */
[----:B------:R-:W-:Y:S01]  /*0430*/  @!P1 VIADD R2, R2, 0x1 ;  /* 0x0000000102029836 */ /* 0x000fe20000000000 */
[----:B------:R-:W-:Y:S02]  /*0440*/  ISETP.NE.AND P1, PT, R13, RZ, PT ;  /* 0x000000ff0d00720c */ /* 0x000fe40003f25270 */
[----:B------:R-:W-:Y:S02]  /*0450*/  ISETP.GE.U32.AND P0, PT, R0, R7, PT ;  /* 0x000000070000720c */ /* 0x000fe40003f06070 */
[----:B------:R-:W0:Y:S11]  /*0460*/  S2R R0, SR_TID.X ;  /* 0x0000000000007919 */ /* 0x000e360000002100 */
[----:B------:R-:W-:Y:S01]  /*0470*/  @P0 VIADD R2, R2, 0x1 ;  /* 0x0000000102020836 */ /* 0x000fe20000000000 */
[----:B------:R-:W-:-:S03]  /*0480*/  ISETP.GT.AND P0, PT, R32, 0x3f, PT ;  /* 0x0000003f2000780c */ /* 0x000fc60003f04270 */
[----:B------:R-:W-:-:S04]  /*0490*/  IMAD.MOV.U32 R3, RZ, RZ, R2 ;  /* 0x000000ffff037224 */ /* 0x000fc800078e0002 */
[----:B------:R-:W-:Y:S01]  /*04a0*/  @!P2 IMAD.MOV R3, RZ, RZ, -R3 ;  /* 0x000000ffff03a224 */ /* 0x000fe200078e0a03 */
[----:B------:R-:W-:-:S05]  /*04b0*/  @!P1 LOP3.LUT R3, RZ, R13, RZ, 0x33, !PT ;  /* 0x0000000dff039212 */ /* 0x000fca00078e33ff */
[----:B------:R-:W-:Y:S01]  /*04c0*/  IMAD.MOV R2, RZ, RZ, -R3 ;  /* 0x000000ffff027224 */ /* 0x000fe200078e0a03 */
[----:B------:R-:W-:Y:S01]  /*04d0*/  @!P0 CS2R R24, SRZ ;  /* 0x0000000000188805 */ /* 0x000fe2000001ff00 */
[----:B------:R-:W-:Y:S01]  /*04e0*/  IMAD.SHL.U32 R10, R3, 0x40, RZ ;  /* 0x00000040030a7824 */ /* 0x000fe200078e00ff */
[----:B------:R-:W-:Y:S01]  /*04f0*/  @!P0 CS2R R26, SRZ ;  /* 0x00000000001a8805 */ /* 0x000fe2000001ff00 */
[----:B------:R-:W-:Y:S01]  /*0500*/  IMAD R2, R13, R2, R4 ;  /* 0x000000020d027224 */ /* 0x000fe200078e0204 */
[----:B0-----:R-:W-:-:S03]  /*0510*/  SHF.R.U32.HI R43, RZ, 0x6, R0 ;  /* 0x00000006ff2b7819 */ /* 0x001fc60000011600 */
[----:B------:R-:W-:Y:S01]  /*0520*/  IMAD.IADD R11, R11, 0x1, R2 ;  /* 0x000000010b0b7824 */ /* 0x000fe200078e0202 */
[C---:B------:R-:W-:Y:S01]  /*0530*/  LOP3.LUT R42, R0.reuse, 0x3f, RZ, 0xc0, !PT ;  /* 0x0000003f002a7812 */ /* 0x040fe200078ec0ff */
[----:B------:R-:W-:Y:S01]  /*0540*/  @!P0 IMAD.SHL.U32 R2, R0, 0x2, RZ ;  /* 0x0000000200028824 */ /* 0x000fe200078e00ff */
[----:B------:R-:W-:-:S03]  /*0550*/  SGXT.U32 R43, R43, 0x3 ;  /* 0x000000032b2b781a */ /* 0x000fc60000000000 */
[----:B------:R-:W-:Y:S01]  /*0560*/  IMAD R11, R11, 0x40, R42 ;  /* 0x000000400b0b7824 */ /* 0x000fe200078e022a */
[C---:B------:R-:W-:Y:S02]  /*0570*/  LOP3.LUT R3, R10.reuse, R43, RZ, 0xfc, !PT ;  /* 0x0000002b0a037212 */ /* 0x040fe400078efcff */
[C-C-:B------:R-:W-:Y:S02]  /*0580*/  LOP3.LUT R4, R10.reuse, 0x8, R43.reuse, 0xfe, !PT ;  /* 0x000000080a047812 */ /* 0x140fe400078efe2b */
[C-C-:B------:R-:W-:Y:S02]  /*0590*/  LOP3.LUT R5, R10.reuse, 0x10, R43.reuse, 0xfe, !PT ;  /* 0x000000100a057812 */ /* 0x140fe400078efe2b */
[C-C-:B------:R-:W-:Y:S02]  /*05a0*/  LOP3.LUT R6, R10.reuse, 0x18, R43.reuse, 0xfe, !PT ;  /* 0x000000180a067812 */ /* 0x140fe400078efe2b */
[C-C-:B------:R-:W-:Y:S02]  /*05b0*/  LOP3.LUT R7, R10.reuse, 0x20, R43.reuse, 0xfe, !PT ;  /* 0x000000200a077812 */ /* 0x140fe400078efe2b */
[----:B------:R-:W-:-:S02]  /*05c0*/  LOP3.LUT R8, R10, 0x28, R43, 0xfe, !PT ;  /* 0x000000280a087812 */ /* 0x000fc400078efe2b */
[C-C-:B------:R-:W-:Y:S02]  /*05d0*/  LOP3.LUT R9, R10.reuse, 0x30, R43.reuse, 0xfe, !PT ;  /* 0x000000300a097812 */ /* 0x140fe400078efe2b */
[----:B------:R-:W-:Y:S01]  /*05e0*/  LOP3.LUT R10, R10, 0x38, R43, 0xfe, !PT ;  /* 0x000000380a0a7812 */ /* 0x000fe200078efe2b */
[----:B------:R-:W-:Y:S06]  /*05f0*/  @!P0 BRA `(.L_x_0) ;  /* 0x00000014005c8947 */ /* 0x000fec0003800000 */
[----:B------:R-:W-:Y:S01]  /*0600*/  IABS R2, R19 ;  /* 0x0000001300027213 */ /* 0x000fe20000000000 */
[----:B------:R-:W-:Y:S01]  /*0610*/  ULDC UR4, c[0x0][0x234] ;  /* 0x00008d0000047ab9 */ /* 0x000fe20000000800 */
[----:B------:R-:W-:Y:S01]  /*0620*/  IABS R12, R18 ;  /* 0x00000012000c7213 */ /* 0x000fe20000000000 */
[----:B------:R-:W-:Y:S01]  /*0630*/  ULDC.64 UR6, c[0x0][0x210] ;  /* 0x0000840000067ab9 */ /* 0x000fe20000000a00 */
[----:B------:R-:W0:Y:S01]  /*0640*/  I2F.RP R13, R2 ;  /* 0x00000002000d7306 */ /* 0x000e220000209400 */
[----:B------:R-:W-:Y:S01]  /*0650*/  IABS R22, R10 ;  /* 0x0000000a00167213 */ /* 0x000fe20000000000 */
[----:B------:R-:W1:Y:S01]  /*0660*/  LDC R37, c[0x0][0x23c] ;  /* 0x00008f00ff257b82 */ /* 0x000e620000000800 */
[----:B------:R-:W-:Y:S01]  /*0670*/  IABS R23, R8 ;  /* 0x0000000800177213 */ /* 0x000fe20000000000 */
[----:B------:R-:W-:Y:S01]  /*0680*/  USHF.R.U32.HI UR13, URZ, 0x4, UR12 ;  /* 0x000000043f0d7899 */ /* 0x000fe2000801160c */
[----:B------:R-:W-:Y:S01]  /*0690*/  IABS R24, R7 ;  /* 0x0000000700187213 */ /* 0x000fe20000000000 */
[----:B------:R-:W-:Y:S01]  /*06a0*/  UIADD3 UR25, UR12, 0x2000, URZ ;  /* 0x000020000c197890 */ /* 0x000fe2000fffe03f */
[----:B------:R-:W-:Y:S01]  /*06b0*/  IABS R26, R6 ;  /* 0x00000006001a7213 */ /* 0x000fe20000000000 */
[----:B------:R-:W2:Y:S01]  /*06c0*/  I2F.RP R20, R12 ;  /* 0x0000000c00147306 */ /* 0x000ea20000209400 */
[----:B------:R-:W-:Y:S01]  /*06d0*/  IABS R27, R5 ;  /* 0x00000005001b7213 */ /* 0x000fe20000000000 */
[----:B------:R-:W-:Y:S01]  /*06e0*/  USGXT.U32 UR13, UR13, 0xe ;  /* 0x0000000e0d0d789a */ /* 0x000fe20008000000 */
[----:B------:R-:W-:Y:S01]  /*06f0*/  IABS R33, R11 ;  /* 0x0000000b00217213 */ /* 0x000fe20000000000 */
[----:B------:R-:W-:Y:S01]  /*0700*/  ULDC UR24, c[0x0][0x230] ;  /* 0x00008c0000187ab9 */ /* 0x000fe20000000800 */
[----:B------:R-:W-:Y:S01]  /*0710*/  IABS R29, R4 ;  /* 0x00000004001d7213 */ /* 0x000fe20000000000 */
[----:B------:R-:W-:Y:S01]  /*0720*/  UIADD3 UR8, UP0, UR13, 0x80, URZ ;  /* 0x000000800d087890 */ /* 0x000fe2000ff1e03f */
[----:B------:R-:W-:Y:S01]  /*0730*/  IABS R31, R3 ;  /* 0x00000003001f7213 */ /* 0x000fe20000000000 */
[----:B0-----:R-:W0:Y:S01]  /*0740*/  MUFU.RCP R13, R13 ;  /* 0x0000000d000d7308 */ /* 0x001e220000001000 */
[----:B------:R-:W-:-:S02]  /*0750*/  LOP3.LUT R47, R0, 0x1c0, RZ, 0xc0, !PT ;  /* 0x000001c0002f7812 */ /* 0x000fc400078ec0ff */
[----:B------:R-:W-:Y:S02]  /*0760*/  LOP3.LUT R45, R43, 0x8, RZ, 0xfc, !PT ;  /* 0x000000082b2d7812 */ /* 0x000fe400078efcff */
[----:B------:R-:W-:-:S03]  /*0770*/  SHF.R.U32.HI R47, RZ, 0x2, R47 ;  /* 0x00000002ff2f7819 */ /* 0x000fc6000001162f */
[----:B--2---:R-:W2:Y:S01]  /*0780*/  MUFU.RCP R20, R20 ;  /* 0x0000001400147308 */ /* 0x004ea20000001000 */
[----:B-1----:R-:W-:Y:S02]  /*0790*/  IMAD R42, R42, R37, RZ ;  /* 0x000000252a2a7224 */ /* 0x002fe400078e02ff */
[----:B------:R-:W-:Y:S02]  /*07a0*/  IMAD.SHL.U32 R40, R37, 0x40, RZ ;  /* 0x0000004025287824 */ /* 0x000fe400078e00ff */
[----:B0-----:R-:W-:-:S04]  /*07b0*/  VIADD R16, R13, 0xffffffe ;  /* 0x0ffffffe0d107836 */ /* 0x001fc80000000000 */
[----:B------:R0:W1:Y:S01]  /*07c0*/  F2I.FTZ.U32.TRUNC.NTZ R17, R16 ;  /* 0x0000001000117305 */ /* 0x000062000021f000 */
[----:B--2---:R-:W-:-:S07]  /*07d0*/  VIADD R14, R20, 0xffffffe ;  /* 0x0ffffffe140e7836 */ /* 0x004fce0000000000 */
[----:B------:R2:W3:Y:S01]  /*07e0*/  F2I.FTZ.U32.TRUNC.NTZ R15, R14 ;  /* 0x0000000e000f7305 */ /* 0x0004e2000021f000 */
[----:B0-----:R-:W-:Y:S02]  /*07f0*/  IMAD.MOV.U32 R16, RZ, RZ, RZ ;  /* 0x000000ffff107224 */ /* 0x001fe400078e00ff */
[----:B-1----:R-:W-:Y:S02]  /*0800*/  IMAD.MOV R21, RZ, RZ, -R17 ;  /* 0x000000ffff157224 */ /* 0x002fe400078e0a11 */
[----:B--2---:R-:W-:Y:S02]  /*0810*/  IMAD.MOV.U32 R14, RZ, RZ, RZ ;  /* 0x000000ffff0e7224 */ /* 0x004fe400078e00ff */
[----:B------:R-:W-:-:S04]  /*0820*/  IMAD R21, R21, R2, RZ ;  /* 0x0000000215157224 */ /* 0x000fc800078e02ff */
[----:B------:R-:W-:Y:S01]  /*0830*/  IMAD.HI.U32 R13, R17, R21, R16 ;  /* 0x00000015110d7227 */ /* 0x000fe200078e0010 */
[----:B------:R-:W-:-:S03]  /*0840*/  IABS R17, R9 ;  /* 0x0000000900117213 */ /* 0x000fc60000000000 */
[----:B---3--:R-:W-:Y:S02]  /*0850*/  IMAD.MOV R25, RZ, RZ, -R15 ;  /* 0x000000ffff197224 */ /* 0x008fe400078e0a0f */
[----:B------:R-:W-:Y:S02]  /*0860*/  IMAD.MOV.U32 R21, RZ, RZ, R22 ;  /* 0x000000ffff157224 */ /* 0x000fe400078e0016 */
[----:B------:R-:W-:Y:S02]  /*0870*/  IMAD R25, R25, R12, RZ ;  /* 0x0000000c19197224 */ /* 0x000fe400078e02ff */
[----:B------:R-:W-:-:S04]  /*0880*/  IMAD.HI.U32 R16, R13, R21, RZ ;  /* 0x000000150d107227 */ /* 0x000fc800078e00ff */
[----:B------:R-:W-:-:S04]  /*0890*/  IMAD.HI.U32 R20, R15, R25, R14 ;  /* 0x000000190f147227 */ /* 0x000fc800078e000e */
[----:B------:R-:W-:Y:S02]  /*08a0*/  IMAD.MOV R15, RZ, RZ, -R16 ;  /* 0x000000ffff0f7224 */ /* 0x000fe400078e0a10 */
[----:B------:R-:W-:-:S04]  /*08b0*/  IMAD.HI.U32 R14, R13, R23, RZ ;  /* 0x000000170d0e7227 */ /* 0x000fc800078e00ff */
[----:B------:R-:W-:-:S04]  /*08c0*/  IMAD.HI.U32 R16, R13, R24, RZ ;  /* 0x000000180d107227 */ /* 0x000fc800078e00ff */
[----:B------:R-:W-:Y:S02]  /*08d0*/  IMAD.MOV.U32 R22, RZ, RZ, R17 ;  /* 0x000000ffff167224 */ /* 0x000fe400078e0011 */
[----:B------:R-:W-:Y:S02]  /*08e0*/  IMAD.MOV R14, RZ, RZ, -R14 ;  /* 0x000000ffff0e7224 */ /* 0x000fe400078e0a0e */
[----:B------:R-:W-:Y:S02]  /*08f0*/  IMAD.MOV R25, RZ, RZ, -R16 ;  /* 0x000000ffff197224 */ /* 0x000fe400078e0a10 */
[----:B------:R-:W-:Y:S02]  /*0900*/  IMAD.MOV.U32 R16, RZ, RZ, R26 ;  /* 0x000000ffff107224 */ /* 0x000fe400078e001a */
[----:B------:R-:W-:-:S04]  /*0910*/  IMAD.HI.U32 R17, R13, R22, RZ ;  /* 0x000000160d117227 */ /* 0x000fc800078e00ff */
[C---:B------:R-:W-:Y:S02]  /*0920*/  IMAD R15, R2.reuse, R15, R21 ;  /* 0x0000000f020f7224 */ /* 0x040fe400078e0215 */
[C---:B------:R-:W-:Y:S02]  /*0930*/  IMAD R21, R2.reuse, R14, R23 ;  /* 0x0000000e02157224 */ /* 0x040fe400078e0217 */
[----:B------:R-:W-:Y:S01]  /*0940*/  IMAD.HI.U32 R14, R13, R16, RZ ;  /* 0x000000100d0e7227 */ /* 0x000fe200078e00ff */
[C---:B------:R-:W-:Y:S02]  /*0950*/  ISETP.GT.U32.AND P1, PT, R2.reuse, R15, PT ;  /* 0x0000000f0200720c */ /* 0x040fe40003f24070 */
[C---:B------:R-:W-:Y:S01]  /*0960*/  ISETP.GT.U32.AND P5, PT, R2.reuse, R21, PT ;  /* 0x000000150200720c */ /* 0x040fe20003fa4070 */
[----:B------:R-:W-:Y:S02]  /*0970*/  IMAD.MOV R17, RZ, RZ, -R17 ;  /* 0x000000ffff117224 */ /* 0x000fe400078e0a11 */
[----:B------:R-:W-:-:S02]  /*0980*/  IMAD R23, R2, R25, R24 ;  /* 0x0000001902177224 */ /* 0x000fc400078e0218 */
[----:B------:R-:W-:Y:S02]  /*0990*/  IMAD.MOV R25, RZ, RZ, -R14 ;  /* 0x000000ffff197224 */ /* 0x000fe400078e0a0e */
[C---:B------:R-:W-:Y:S01]  /*09a0*/  IMAD R17, R2.reuse, R17, R22 ;  /* 0x0000001102117224 */ /* 0x040fe200078e0216 */
[----:B------:R-:W-:Y:S01]  /*09b0*/  ISETP.GT.U32.AND P6, PT, R2, R23, PT ;  /* 0x000000170200720c */ /* 0x000fe20003fc4070 */
[----:B------:R-:W-:-:S03]  /*09c0*/  IMAD.HI.U32 R14, R13, R27, RZ ;  /* 0x0000001b0d0e7227 */ /* 0x000fc600078e00ff */
[----:B------:R-:W-:Y:S01]  /*09d0*/  ISETP.GT.U32.AND P3, PT, R2, R17, PT ;  /* 0x000000110200720c */ /* 0x000fe20003f64070 */
[----:B------:R-:W-:-:S04]  /*09e0*/  IMAD.HI.U32 R20, R20, R33, RZ ;  /* 0x0000002114147227 */ /* 0x000fc800078e00ff */
[C---:B------:R-:W-:Y:S02]  /*09f0*/  IMAD R25, R2.reuse, R25, R16 ;  /* 0x0000001902197224 */ /* 0x040fe400078e0210 */
[----:B------:R-:W-:Y:S02]  /*0a00*/  IMAD.MOV R16, RZ, RZ, -R14 ;  /* 0x000000ffff107224 */ /* 0x000fe400078e0a0e */
[----:B------:R-:W-:Y:S01]  /*0a10*/  IMAD.MOV R20, RZ, RZ, -R20 ;  /* 0x000000ffff147224 */ /* 0x000fe200078e0a14 */
[----:B------:R-:W-:Y:S01]  /*0a20*/  ISETP.GT.U32.AND P4, PT, R2, R25, PT ;  /* 0x000000190200720c */ /* 0x000fe20003f84070 */
[----:B------:R-:W-:-:S04]  /*0a30*/  IMAD.HI.U32 R14, R13, R29, RZ ;  /* 0x0000001d0d0e7227 */ /* 0x000fc800078e00ff */
[----:B------:R-:W-:-:S04]  /*0a40*/  IMAD.HI.U32 R13, R13, R31, RZ ;  /* 0x0000001f0d0d7227 */ /* 0x000fc800078e00ff */
[----:B------:R-:W-:Y:S01]  /*0a50*/  IMAD R33, R12, R20, R33 ;  /* 0x000000140c217224 */ /* 0x000fe200078e0221 */
[----:B------:R-:W-:Y:S01]  /*0a60*/  LOP3.LUT R20, R43, 0x38, RZ, 0xfc, !PT ;  /* 0x000000382b147812 */ /* 0x000fe200078efcff */
[----:B------:R-:W-:Y:S02]  /*0a70*/  IMAD.MOV R13, RZ, RZ, -R13 ;  /* 0x000000ffff0d7224 */ /* 0x000fe400078e0a0d */
[----:B------:R-:W-:Y:S01]  /*0a80*/  IMAD R27, R2, R16, R27 ;  /* 0x00000010021b7224 */ /* 0x000fe200078e021b */
[----:B------:R-:W-:Y:S01]  /*0a90*/  ISETP.GT.U32.AND P0, PT, R12, R33, PT ;  /* 0x000000210c00720c */ /* 0x000fe20003f04070 */
[C---:B------:R-:W-:Y:S01]  /*0aa0*/  IMAD R31, R2.reuse, R13, R31 ;  /* 0x0000000d021f7224 */ /* 0x040fe200078e021f */
[----:B------:R-:W-:Y:S01]  /*0ab0*/  SHF.R.S32.HI R13, RZ, 0x1f, R32 ;  /* 0x0000001fff0d7819 */ /* 0x000fe20000011420 */
[----:B------:R-:W-:Y:S01]  /*0ac0*/  @!P3 IMAD.IADD R17, R17, 0x1, -R2 ;  /* 0x000000011111b824 */ /* 0x000fe200078e0a02 */
[C---:B------:R-:W-:Y:S01]  /*0ad0*/  ISETP.GT.U32.AND P2, PT, R2.reuse, R27, PT ;  /* 0x0000001b0200720c */ /* 0x040fe20003f44070 */
[----:B------:R-:W-:Y:S01]  /*0ae0*/  IMAD.MOV R14, RZ, RZ, -R14 ;  /* 0x000000ffff0e7224 */ /* 0x000fe200078e0a0e */
[C---:B------:R-:W-:Y:S01]  /*0af0*/  ISETP.GT.U32.AND P3, PT, R2.reuse, R31, PT ;  /* 0x0000001f0200720c */ /* 0x040fe20003f64070 */
[----:B------:R-:W-:Y:S01]  /*0b00*/  @!P1 IMAD.IADD R15, R15, 0x1, -R2 ;  /* 0x000000010f0f9824 */ /* 0x000fe200078e0a02 */
[----:B------:R-:W-:Y:S01]  /*0b10*/  LOP3.LUT R16, R43, 0x18, RZ, 0xfc, !PT ;  /* 0x000000182b107812 */ /* 0x000fe200078efcff */
[C---:B------:R-:W-:Y:S01]  /*0b20*/  IMAD R29, R2.reuse, R14, R29 ;  /* 0x0000000e021d7224 */ /* 0x040fe200078e021d */
[----:B------:R-:W-:Y:S01]  /*0b30*/  SHF.R.U32.HI R14, RZ, 0x5, R0 ;  /* 0x00000005ff0e7819 */ /* 0x000fe20000011600 */
[--C-:B------:R-:W-:Y:S01]  /*0b40*/  @!P5 IMAD.IADD R21, R21, 0x1, -R2.reuse ;  /* 0x000000011515d824 */ /* 0x100fe200078e0a02 */
[----:B------:R-:W-:Y:S01]  /*0b50*/  LEA.HI R32, R13, R32, RZ, 0x6 ;  /* 0x000000200d207211 */ /* 0x000fe200078f30ff */
[----:B------:R-:W-:Y:S01]  /*0b60*/  @!P6 IMAD.IADD R23, R23, 0x1, -R2 ;  /* 0x000000011717e824 */ /* 0x000fe200078e0a02 */
[C---:B------:R-:W-:Y:S01]  /*0b70*/  ISETP.GT.U32.AND P1, PT, R2.reuse, R29, PT ;  /* 0x0000001d0200720c */ /* 0x040fe20003f24070 */
[----:B------:R-:W-:Y:S01]  /*0b80*/  @!P0 IMAD.IADD R33, R33, 0x1, -R12 ;  /* 0x0000000121218824 */ /* 0x000fe200078e0a0c */
[C---:B------:R-:W-:Y:S01]  /*0b90*/  ISETP.GT.U32.AND P5, PT, R2.reuse, R21, PT ;  /* 0x000000150200720c */ /* 0x040fe20003fa4070 */
[--C-:B------:R-:W-:Y:S01]  /*0ba0*/  @!P4 IMAD.IADD R25, R25, 0x1, -R2.reuse ;  /* 0x000000011919c824 */ /* 0x100fe200078e0a02 */
[C---:B------:R-:W-:Y:S01]  /*0bb0*/  ISETP.GT.U32.AND P4, PT, R2.reuse, R17, PT ;  /* 0x000000110200720c */ /* 0x040fe20003f84070 */
[--C-:B------:R-:W-:Y:S01]  /*0bc0*/  @!P2 IMAD.IADD R27, R27, 0x1, -R2.reuse ;  /* 0x000000011b1ba824 */ /* 0x100fe200078e0a02 */
[----:B------:R-:W-:Y:S01]  /*0bd0*/  ISETP.GT.U32.AND P0, PT, R2, R23, PT ;  /* 0x000000170200720c */ /* 0x000fe20003f04070 */
[----:B------:R-:W-:Y:S01]  /*0be0*/  @!P3 IMAD.IADD R31, R31, 0x1, -R2 ;  /* 0x000000011f1fb824 */ /* 0x000fe200078e0a02 */
[----:B------:R-:W-:-:S02]  /*0bf0*/  ISETP.GT.U32.AND P2, PT, R12, R33, PT ;  /* 0x000000210c00720c */ /* 0x000fc40003f44070 */
[C---:B------:R-:W-:Y:S02]  /*0c00*/  ISETP.GT.U32.AND P3, PT, R2.reuse, R25, PT ;  /* 0x000000190200720c */ /* 0x040fe40003f64070 */
[----:B------:R-:W-:Y:S01]  /*0c10*/  ISETP.GT.U32.AND P6, PT, R2, R15, PT ;  /* 0x0000000f0200720c */ /* 0x000fe20003fc4070 */
[--C-:B------:R-:W-:Y:S01]  /*0c20*/  @!P1 IMAD.IADD R29, R29, 0x1, -R2.reuse ;  /* 0x000000011d1d9824 */ /* 0x100fe200078e0a02 */
[----:B------:R-:W-:Y:S01]  /*0c30*/  ISETP.GE.AND P1, PT, R11, RZ, PT ;  /* 0x000000ff0b00720c */ /* 0x000fe20003f26270 */
[--C-:B------:R-:W-:Y:S01]  /*0c40*/  @!P5 IMAD.IADD R21, R21, 0x1, -R2.reuse ;  /* 0x000000011515d824 */ /* 0x100fe200078e0a02 */
[----:B------:R-:W-:Y:S01]  /*0c50*/  R2UR UR26, R14 ;  /* 0x000000000e1a72ca */ /* 0x000fe200000e0000 */
[--C-:B------:R-:W-:Y:S01]  /*0c60*/  @!P4 IMAD.IADD R17, R17, 0x1, -R2.reuse ;  /* 0x000000011111c824 */ /* 0x100fe200078e0a02 */
[C---:B------:R-:W-:Y:S01]  /*0c70*/  ISETP.GT.U32.AND P4, PT, R2.reuse, R27, PT ;  /* 0x0000001b0200720c */ /* 0x040fe20003f84070 */
[----:B------:R-:W-:Y:S01]  /*0c80*/  @!P0 IMAD.IADD R23, R23, 0x1, -R2 ;  /* 0x0000000117178824 */ /* 0x000fe200078e0a02 */
[----:B------:R-:W-:Y:S01]  /*0c90*/  ISETP.GT.U32.AND P5, PT, R2, R29, PT ;  /* 0x0000001d0200720c */ /* 0x000fe20003fa4070 */
[----:B------:R-:W-:Y:S01]  /*0ca0*/  @!P2 IMAD.IADD R33, R33, 0x1, -R12 ;  /* 0x000000012121a824 */ /* 0x000fe200078e0a0c */
[----:B------:R-:W-:Y:S01]  /*0cb0*/  ISETP.NE.AND P0, PT, R18, RZ, PT ;  /* 0x000000ff1200720c */ /* 0x000fe20003f05270 */
[--C-:B------:R-:W-:Y:S01]  /*0cc0*/  @!P3 IMAD.IADD R25, R25, 0x1, -R2.reuse ;  /* 0x000000011919b824 */ /* 0x100fe200078e0a02 */
[----:B------:R-:W-:Y:S01]  /*0cd0*/  ISETP.GE.AND P2, PT, R10, RZ, PT ;  /* 0x000000ff0a00720c */ /* 0x000fe20003f46270 */
[----:B------:R-:W-:Y:S01]  /*0ce0*/  @!P6 IMAD.IADD R15, R15, 0x1, -R2 ;  /* 0x000000010f0fe824 */ /* 0x000fe200078e0a02 */
[----:B------:R-:W-:Y:S01]  /*0cf0*/  ISETP.GE.AND P3, PT, R9, RZ, PT ;  /* 0x000000ff0900720c */ /* 0x000fe20003f66270 */
[----:B------:R-:W-:Y:S01]  /*0d00*/  @!P1 IMAD.MOV R33, RZ, RZ, -R33 ;  /* 0x000000ffff219224 */ /* 0x000fe200078e0a21 */
[----:B------:R-:W-:-:S02]  /*0d10*/  ISETP.GT.U32.AND P6, PT, R2, R31, PT ;  /* 0x0000001f0200720c */ /* 0x000fc40003fc4070 */
[----:B------:R-:W-:Y:S01]  /*0d20*/  ISETP.GE.AND P1, PT, R8, RZ, PT ;  /* 0x000000ff0800720c */ /* 0x000fe20003f26270 */
[--C-:B------:R-:W-:Y:S01]  /*0d30*/  @!P4 IMAD.IADD R27, R27, 0x1, -R2.reuse ;  /* 0x000000011b1bc824 */ /* 0x100fe200078e0a02 */
[----:B------:R-:W-:Y:S01]  /*0d40*/  ISETP.GE.AND P4, PT, R6, RZ, PT ;  /* 0x000000ff0600720c */ /* 0x000fe20003f86270 */
[--C-:B------:R-:W-:Y:S01]  /*0d50*/  @!P5 IMAD.IADD R29, R29, 0x1, -R2.reuse ;  /* 0x000000011d1dd824 */ /* 0x100fe200078e0a02 */
[----:B------:R-:W-:Y:S02]  /*0d60*/  ISETP.GE.AND P5, PT, R7, RZ, PT ;  /* 0x000000ff0700720c */ /* 0x000fe40003fa6270 */
[----:B------:R-:W-:Y:S01]  /*0d70*/  @!P0 LOP3.LUT R33, RZ, R18, RZ, 0x33, !PT ;  /* 0x00000012ff218212 */ /* 0x000fe200078e33ff */
[----:B------:R-:W-:Y:S01]  /*0d80*/  @!P2 IMAD.MOV R15, RZ, RZ, -R15 ;  /* 0x000000ffff0fa224 */ /* 0x000fe200078e0a0f */
[----:B------:R-:W-:Y:S01]  /*0d90*/  ISETP.GE.AND P0, PT, R5, RZ, PT ;  /* 0x000000ff0500720c */ /* 0x000fe20003f06270 */
[----:B------:R-:W-:Y:S01]  /*0da0*/  @!P3 IMAD.MOV R17, RZ, RZ, -R17 ;  /* 0x000000ffff11b224 */ /* 0x000fe200078e0a11 */
[----:B------:R-:W-:Y:S01]  /*0db0*/  ISETP.GE.AND P2, PT, R4, RZ, PT ;  /* 0x000000ff0400720c */ /* 0x000fe20003f46270 */
[----:B------:R-:W-:Y:S01]  /*0dc0*/  @!P6 IMAD.IADD R31, R31, 0x1, -R2 ;  /* 0x000000011f1fe824 */ /* 0x000fe200078e0a02 */
[----:B------:R-:W-:Y:S01]  /*0dd0*/  ISETP.GE.AND P3, PT, R3, RZ, PT ;  /* 0x000000ff0300720c */ /* 0x000fe20003f66270 */
[----:B------:R-:W-:Y:S01]  /*0de0*/  @!P1 IMAD.MOV R21, RZ, RZ, -R21 ;  /* 0x000000ffff159224 */ /* 0x000fe200078e0a15 */
[----:B------:R-:W-:Y:S01]  /*0df0*/  ISETP.NE.AND P1, PT, R19, RZ, PT ;  /* 0x000000ff1300720c */ /* 0x000fe20003f25270 */
[----:B------:R-:W-:Y:S01]  /*0e00*/  IMAD R33, R33, UR4, RZ ;  /* 0x0000000421217c24 */ /* 0x000fe2000f8e02ff */
[----:B------:R-:W-:Y:S01]  /*0e10*/  LOP3.LUT R2, RZ, R19, RZ, 0x33, !PT ;  /* 0x00000013ff027212 */ /* 0x000fe200078e33ff */
[----:B------:R-:W-:Y:S01]  /*0e20*/  @!P5 IMAD.MOV R23, RZ, RZ, -R23 ;  /* 0x000000ffff17d224 */ /* 0x000fe200078e0a17 */
[----:B------:R-:W0:Y:S01]  /*0e30*/  LDC R18, c[0x0][0x238] ;  /* 0x00008e00ff127b82 */ /* 0x000e220000000800 */
[----:B------:R-:W-:Y:S01]  /*0e40*/  @!P4 IMAD.MOV R25, RZ, RZ, -R25 ;  /* 0x000000ffff19c224 */ /* 0x000fe200078e0a19 */
[C---:B------:R-:W-:Y:S01]  /*0e50*/  SEL R15, R2.reuse, R15, !P1 ;  /* 0x0000000f020f7207 */ /* 0x040fe20004800000 */
[----:B------:R-:W-:Y:S01]  /*0e60*/  @!P0 IMAD.MOV R27, RZ, RZ, -R27 ;  /* 0x000000ffff1b8224 */ /* 0x000fe200078e0a1b */
[C---:B------:R-:W-:Y:S01]  /*0e70*/  SEL R17, R2.reuse, R17, !P1 ;  /* 0x0000001102117207 */ /* 0x040fe20004800000 */
[----:B------:R-:W-:Y:S01]  /*0e80*/  @!P2 IMAD.MOV R29, RZ, RZ, -R29 ;  /* 0x000000ffff1da224 */ /* 0x000fe200078e0a1d */
[----:B------:R-:W-:Y:S01]  /*0e90*/  LEA R34, P0, R33, UR6, 0x1 ;  /* 0x0000000621227c11 */ /* 0x000fe2000f8008ff */
[----:B------:R-:W-:Y:S01]  /*0ea0*/  @!P3 IMAD.MOV R31, RZ, RZ, -R31 ;  /* 0x000000ffff1fb224 */ /* 0x000fe200078e0a1f */
[----:B------:R-:W-:Y:S01]  /*0eb0*/  ULDC UR4, c[0x0][0x240] ;  /* 0x0000900000047ab9 */ /* 0x000fe20000000800 */
[C---:B------:R-:W-:Y:S01]  /*0ec0*/  SEL R21, R2.reuse, R21, !P1 ;  /* 0x0000001502157207 */ /* 0x040fe20004800000 */
[----:B------:R-:W-:Y:S01]  /*0ed0*/  IMAD R15, R15, UR4, RZ ;  /* 0x000000040f0f7c24 */ /* 0x000fe2000f8e02ff */
        /* <DEDUP_REMOVED lines=8> */
[----:B------:R-:W-:Y:S01]  /*0f60*/  SEL R2, R2, R31, !P1 ;  /* 0x0000001f02027207 */ /* 0x000fe20004800000 */
[----:B------:R-:W-:Y:S01]  /*0f70*/  IMAD R27, R27, UR4, RZ ;  /* 0x000000041b1b7c24 */ /* 0x000fe2000f8e02ff */
[----:B------:R-:W-:Y:S01]  /*0f80*/  LEA.HI.X.SX32 R35, R33, UR7, 0x1, P0 ;  /* 0x0000000721237c11 */ /* 0x000fe200080f0eff */
[----:B------:R-:W-:Y:S01]  /*0f90*/  ULDC.64 UR6, c[0x0][0x218] ;  /* 0x0000860000067ab9 */ /* 0x000fe20000000a00 */
[----:B------:R-:W-:Y:S01]  /*0fa0*/  IMAD R29, R29, UR4, RZ ;  /* 0x000000041d1d7c24 */ /* 0x000fe2000f8e02ff */
[----:B------:R-:W-:Y:S01]  /*0fb0*/  LEA R14, P6, R15, UR6, 0x1 ;  /* 0x000000060f0e7c11 */ /* 0x000fe2000f8c08ff */
[----:B------:R-:W-:Y:S01]  /*0fc0*/  IMAD R2, R2, UR4, RZ ;  /* 0x0000000402027c24 */ /* 0x000fe2000f8e02ff */
[----:B------:R-:W-:Y:S01]  /*0fd0*/  LEA R22, P5, R17, UR6, 0x1 ;  /* 0x0000000611167c11 */ /* 0x000fe2000f8a08ff */
[----:B------:R-:W-:Y:S01]  /*0fe0*/  UMOV UR4, URZ ;  /* 0x0000003f00047c82 */ /* 0x000fe20008000000 */
[----:B------:R-:W-:Y:S01]  /*0ff0*/  LEA R48, P4, R21, UR6, 0x1 ;  /* 0x0000000615307c11 */ /* 0x000fe2000f8808ff */
[----:B------:R-:W-:Y:S01]  /*1000*/  UIADD3.X UR9, UR4, 0x40000040, URZ, UP0, !UPT ;  /* 0x4000004004097890 */ /* 0x000fe200087fe43f */
[----:B------:R-:W-:-:S02]  /*1010*/  LEA.HI.X.SX32 R51, R15, UR7, 0x1, P6 ;  /* 0x000000070f337c11 */ /* 0x000fc4000b0f0eff */
[----:B------:R-:W-:Y:S02]  /*1020*/  CS2R R30, SRZ ;  /* 0x00000000001e7805 */ /* 0x000fe4000001ff00 */
[----:B------:R-:W-:Y:S01]  /*1030*/  LEA R50, P3, R23, UR6, 0x1 ;  /* 0x0000000617327c11 */ /* 0x000fe2000f8608ff */
[-C--:B0-----:R-:W-:Y:S01]  /*1040*/  IMAD R20, R20, R18.reuse, RZ ;  /* 0x0000001214147224 */ /* 0x081fe200078e02ff */
[----:B------:R-:W-:Y:S01]  /*1050*/  LEA R58, P6, R2, UR6, 0x1 ;  /* 0x00000006023a7c11 */ /* 0x000fe2000f8c08ff */
[-C--:B------:R-:W-:Y:S01]  /*1060*/  IMAD R16, R16, R18.reuse, RZ ;  /* 0x0000001210107224 */ /* 0x080fe200078e02ff */
[----:B------:R-:W-:Y:S01]  /*1070*/  LEA.HI.X.SX32 R53, R17, UR7, 0x1, P5 ;  /* 0x0000000711357c11 */ /* 0x000fe2000a8f0eff */
[----:B------:R-:W-:Y:S01]  /*1080*/  IMAD R45, R45, R18, RZ ;  /* 0x000000122d2d7224 */ /* 0x000fe200078e02ff */
[----:B------:R-:W-:Y:S01]  /*1090*/  LEA.HI.X.SX32 R17, R21, UR7, 0x1, P4 ;  /* 0x0000000715117c11 */ /* 0x000fe2000a0f0eff */
[----:B------:R-:W-:Y:S01]  /*10a0*/  IMAD.SHL.U32 R13, R18, 0x40, RZ ;  /* 0x00000040120d7824 */ /* 0x000fe200078e00ff */
[----:B------:R-:W-:Y:S01]  /*10b0*/  LEA.HI.X.SX32 R21, R23, UR7, 0x1, P3 ;  /* 0x0000000717157c11 */ /* 0x000fe200098f0eff */
[----:B------:R-:W-:Y:S01]  /*10c0*/  UIADD3.64 UR16, UR8, 0x80, URZ ;  /* 0x0000008008107897 */ /* 0x000fe2000fffe03f */
[----:B------:R-:W-:Y:S01]  /*10d0*/  LEA.HI.X.SX32 R59, R2, UR7, 0x1, P6 ;  /* 0x00000007023b7c11 */ /* 0x000fe2000b0f0eff */
[----:B------:R-:W-:Y:S01]  /*10e0*/  IMAD.SHL.U32 R2, R0, 0x2, RZ ;  /* 0x0000000200027824 */ /* 0x000fe200078e00ff */
[----:B------:R-:W-:Y:S01]  /*10f0*/  LEA R52, P2, R25, UR6, 0x1 ;  /* 0x0000000619347c11 */ /* 0x000fe2000f8408ff */
[----:B------:R-:W-:Y:S01]  /*1100*/  UIADD3.64 UR20, UR8, 0x100, URZ ;  /* 0x0000010008147897 */ /* 0x000fe2000fffe03f */
[----:B------:R-:W-:-:S02]  /*1110*/  LEA R54, P1, R27, UR6, 0x1 ;  /* 0x000000061b367c11 */ /* 0x000fc4000f8208ff */
[----:B------:R-:W-:Y:S02]  /*1120*/  LEA R56, P0, R29, UR6, 0x1 ;  /* 0x000000061d387c11 */ /* 0x000fe4000f8008ff */
[C---:B------:R-:W-:Y:S02]  /*1130*/  LOP3.LUT R19, R43.reuse, 0x30, RZ, 0xfc, !PT ;  /* 0x000000302b137812 */ /* 0x040fe400078efcff */
[C---:B------:R-:W-:Y:S02]  /*1140*/  LOP3.LUT R23, R43.reuse, 0x28, RZ, 0xfc, !PT ;  /* 0x000000282b177812 */ /* 0x040fe400078efcff */
[----:B------:R-:W-:Y:S01]  /*1150*/  LOP3.LUT R15, R43, 0x20, RZ, 0xfc, !PT ;  /* 0x000000202b0f7812 */ /* 0x000fe200078efcff */
[-C--:B------:R-:W-:Y:S01]  /*1160*/  IMAD R19, R19, R18.reuse, RZ ;  /* 0x0000001213137224 */ /* 0x080fe200078e02ff */
[----:B------:R-:W-:Y:S01]  /*1170*/  LOP3.LUT R12, R43, 0x10, RZ, 0xfc, !PT ;  /* 0x000000102b0c7812 */ /* 0x000fe200078efcff */
[----:B------:R-:W-:Y:S01]  /*1180*/  IMAD R23, R23, R18, RZ ;  /* 0x0000001217177224 */ /* 0x000fe200078e02ff */
[----:B------:R-:W-:-:S02]  /*1190*/  LEA.HI.X.SX32 R33, R25, UR7, 0x1, P2 ;  /* 0x0000000719217c11 */ /* 0x000fc400090f0eff */
[----:B------:R-:W-:Y:S02]  /*11a0*/  CS2R R24, SRZ ;  /* 0x0000000000187805 */ /* 0x000fe4000001ff00 */
[----:B------:R-:W-:Y:S02]  /*11b0*/  LEA.HI.X.SX32 R49, R27, UR7, 0x1, P1 ;  /* 0x000000071b317c11 */ /* 0x000fe400088f0eff */
[----:B------:R-:W-:Y:S02]  /*11c0*/  CS2R R26, SRZ ;  /* 0x00000000001a7805 */ /* 0x000fe4000001ff00 */
[----:B------:R-:W-:Y:S02]  /*11d0*/  LEA.HI.X.SX32 R41, R29, UR7, 0x1, P0 ;  /* 0x000000071d297c11 */ /* 0x000fe400080f0eff */
[----:B------:R-:W-:Y:S01]  /*11e0*/  CS2R R28, SRZ ;  /* 0x00000000001c7805 */ /* 0x000fe2000001ff00 */
[-C--:B------:R-:W-:Y:S01]  /*11f0*/  IMAD R15, R15, R18.reuse, RZ ;  /* 0x000000120f0f7224 */ /* 0x080fe200078e02ff */
[----:B------:R-:W-:Y:S01]  /*1200*/  SHF.R.S32.HI R32, RZ, 0x6, R32 ;  /* 0x00000006ff207819 */ /* 0x000fe20000011420 */
[-C--:B------:R-:W-:Y:S01]  /*1210*/  IMAD R12, R12, R18.reuse, RZ ;  /* 0x000000120c0c7224 */ /* 0x080fe200078e02ff */
[----:B------:R-:W-:Y:S01]  /*1220*/  LOP3.LUT R47, R47, 0x3fe, R2, 0x78, !PT ;  /* 0x000003fe2f2f7812 */ /* 0x000fe200078e7802 */
[----:B------:R-:W-:-:S07]  /*1230*/  IMAD R43, R43, R18, RZ ;  /* 0x000000122b2b7224 */ /* 0x000fce00078e02ff */
.L_x_1:
[----:B------:R-:W-:Y:S01]  /*1240*/  SHF.R.U32.HI R46, RZ, 0x6, R0 ;  /* 0x00000006ff2e7819 */ /* 0x000fe20000011600 */
[----:B------:R-:W-:Y:S01]  /*1250*/  IMAD.WIDE R36, R43, 0x2, R34 ;  /* 0x000000022b247825 */ /* 0x000fe200078e0222 */
[----:B------:R-:W-:Y:S02]  /*1260*/  PRMT R57, RZ, 0x7610, R57 ;  /* 0x00007610ff397816 */ /* 0x000fe40000000039 */
[----:B------:R-:W-:-:S04]  /*1270*/  SGXT.U32 R46, R46, 0x3 ;  /* 0x000000032e2e781a */ /* 0x000fc80000000000 */
[C---:B------:R-:W-:Y:S02]  /*1280*/  ISETP.GE.AND P0, PT, R46.reuse, UR24, PT ;  /* 0x000000182e007c0c */ /* 0x040fe4000bf06270 */
[----:B------:R-:W-:-:S04]  /*1290*/  LOP3.LUT R18, R46, 0x8, RZ, 0xfc, !PT ;  /* 0x000000082e127812 */ /* 0x000fc800078efcff */
[----:B------:R-:W-:Y:S02]  /*12a0*/  ISETP.GE.AND P1, PT, R18, UR24, PT ;  /* 0x0000001812007c0c */ /* 0x000fe4000bf26270 */
[----:B------:R-:W-:Y:S02]  /*12b0*/  LOP3.LUT R18, R46, 0x10, RZ, 0xfc, !PT ;  /* 0x000000102e127812 */ /* 0x000fe400078efcff */
[----:B------:R-:W-:-:S03]  /*12c0*/  PRMT R55, RZ, 0x7610, R55 ;  /* 0x00007610ff377816 */ /* 0x000fc60000000037 */
[----:B------:R0:W2:Y:S01]  /*12d0*/  @!P0 LDG.E.U16 R57, desc[UR14][R36.64] ;  /* 0x0000000e24398981 */ /* 0x0000a2000c1e1500 */
[----:B------:R-:W-:Y:S02]  /*12e0*/  ISETP.GE.AND P0, PT, R18, UR24, PT ;  /* 0x0000001812007c0c */ /* 0x000fe4000bf06270 */
[----:B------:R-:W-:Y:S01]  /*12f0*/  LOP3.LUT R18, R46, 0x18, RZ, 0xfc, !PT ;  /* 0x000000182e127812 */ /* 0x000fe200078efcff */
[----:B------:R-:W-:Y:S01]  /*1300*/  IMAD.WIDE R38, R12, 0x2, R34 ;  /* 0x000000020c267825 */ /* 0x000fe200078e0222 */
[----:B------:R-:W-:-:S03]  /*1310*/  PRMT R60, RZ, 0x7610, R60 ;  /* 0x00007610ff3c7816 */ /* 0x000fc6000000003c */
[----:B0-----:R-:W-:Y:S01]  /*1320*/  IMAD.WIDE R36, R45, 0x2, R34 ;  /* 0x000000022d247825 */ /* 0x001fe200078e0222 */
[----:B------:R-:W-:-:S05]  /*1330*/  PRMT R44, RZ, 0x7610, R44 ;  /* 0x00007610ff2c7816 */ /* 0x000fca000000002c */
[----:B------:R-:W3:Y:S04]  /*1340*/  @!P0 LDG.E.U16 R60, desc[UR14][R38.64] ;  /* 0x0000000e263c8981 */ /* 0x000ee8000c1e1500 */
[----:B------:R0:W4:Y:S01]  /*1350*/  @!P1 LDG.E.U16 R55, desc[UR14][R36.64] ;  /* 0x0000000e24379981 */ /* 0x000122000c1e1500 */
[----:B------:R-:W-:Y:S02]  /*1360*/  ISETP.GE.AND P1, PT, R18, UR24, PT ;  /* 0x0000001812007c0c */ /* 0x000fe4000bf26270 */
[----:B------:R-:W-:-:S04]  /*1370*/  LOP3.LUT R18, R46, 0x20, RZ, 0xfc, !PT ;  /* 0x000000202e127812 */ /* 0x000fc800078efcff */
[----:B------:R-:W-:Y:S02]  /*1380*/  ISETP.GE.AND P0, PT, R18, UR24, PT ;  /* 0x0000001812007c0c */ /* 0x000fe4000bf06270 */
[----:B------:R-:W-:Y:S01]  /*1390*/  LOP3.LUT R18, R46, 0x38, RZ, 0xfc, !PT ;  /* 0x000000382e127812 */ /* 0x000fe200078efcff */
[----:B0-----:R-:W-:-:S03]  /*13a0*/  IMAD.WIDE R36, R16, 0x2, R34 ;  /* 0x0000000210247825 */ /* 0x001fc600078e0222 */
[----:B------:R-:W-:Y:S02]  /*13b0*/  ISETP.GE.AND P2, PT, R18, UR24, PT ;  /* 0x0000001812007c0c */ /* 0x000fe4000bf46270 */
[----:B------:R-:W-:Y:S01]  /*13c0*/  LOP3.LUT R18, R46, 0x28, RZ, 0xfc, !PT ;  /* 0x000000282e127812 */ /* 0x000fe200078efcff */
[----:B------:R0:W5:Y:S01]  /*13d0*/  @!P1 LDG.E.U16 R44, desc[UR14][R36.64] ;  /* 0x0000000e242c9981 */ /* 0x000162000c1e1500 */
[----:B------:R-:W-:Y:S02]  /*13e0*/  IMAD.WIDE R38, R15, 0x2, R34 ;  /* 0x000000020f267825 */ /* 0x000fe400078e0222 */
[----:B------:R-:W-:Y:S02]  /*13f0*/  ISETP.GE.AND P1, PT, R18, UR24, PT ;  /* 0x0000001812007c0c */ /* 0x000fe4000bf26270 */
[----:B------:R-:W-:Y:S02]  /*1400*/  PRMT R18, RZ, 0x7610, R18 ;  /* 0x00007610ff127816 */ /* 0x000fe40000000012 */
[----:B------:R-:W-:-:S04]  /*1410*/  LOP3.LUT R46, R46, 0x30, RZ, 0xfc, !PT ;  /* 0x000000302e2e7812 */ /* 0x000fc800078efcff */
[----:B------:R1:W5:Y:S01]  /*1420*/  @!P0 LDG.E.U16 R18, desc[UR14][R38.64] ;  /* 0x0000000e26128981 */ /* 0x000362000c1e1500 */
[----:B------:R-:W-:Y:S01]  /*1430*/  ISETP.GE.AND P0, PT, R46, UR24, PT ;  /* 0x000000182e007c0c */ /* 0x000fe2000bf06270 */
[----:B0-----:R-:W-:Y:S01]  /*1440*/  IMAD.WIDE R36, R23, 0x2, R34 ;  /* 0x0000000217247825 */ /* 0x001fe200078e0222 */
[----:B------:R-:W-:-:S06]  /*1450*/  PRMT R46, RZ, 0x7610, R46 ;  /* 0x00007610ff2e7816 */ /* 0x000fcc000000002e */
[----:B------:R0:W5:Y:S01]  /*1460*/  @!P1 LDG.E.U16 R46, desc[UR14][R36.64] ;  /* 0x0000000e242e9981 */ /* 0x000162000c1e1500 */
[----:B------:R-:W-:Y:S01]  /*1470*/  PRMT R61, RZ, 0x7610, R61 ;  /* 0x00007610ff3d7816 */ /* 0x000fe2000000003d */
[----:B-1----:R-:W-:-:S05]  /*1480*/  IMAD.WIDE R38, R19, 0x2, R34 ;  /* 0x0000000213267825 */ /* 0x002fca00078e0222 */
[----:B------:R1:W5:Y:S01]  /*1490*/  @!P0 LDG.E.U16 R61, desc[UR14][R38.64] ;  /* 0x0000000e263d8981 */ /* 0x000362000c1e1500 */
[----:B0-----:R-:W-:Y:S01]  /*14a0*/  IMAD.WIDE R36, R20, 0x2, R34 ;  /* 0x0000000214247825 */ /* 0x001fe200078e0222 */
[----:B-1----:R-:W-:-:S06]  /*14b0*/  PRMT R38, RZ, 0x7610, R38 ;  /* 0x00007610ff267816 */ /* 0x002fcc0000000026 */
[----:B------:R0:W5:Y:S01]  /*14c0*/  @!P2 LDG.E.U16 R38, desc[UR14][R36.64] ;  /* 0x0000000e2426a981 */ /* 0x000162000c1e1500 */
[----:B------:R-:W-:Y:S01]  /*14d0*/  BAR.SYNC.DEFER_BLOCKING 0x0 ;  /* 0x0000000000007b1d */ /* 0x000fe20000010000 */
[----:B------:R-:W-:-:S04]  /*14e0*/  LOP3.LUT R62, R0, 0x3f, RZ, 0xc0, !PT ;  /* 0x0000003f003e7812 */ /* 0x000fc800078ec0ff */
[----:B------:R-:W-:Y:S01]  /*14f0*/  ISETP.GE.AND P0, PT, R62, UR24, PT ;  /* 0x000000183e007c0c */ /* 0x000fe2000bf06270 */
[----:B0-----:R-:W-:Y:S02]  /*1500*/  IMAD.MOV.U32 R36, RZ, RZ, R58 ;  /* 0x000000ffff247224 */ /* 0x001fe400078e003a */
[----:B------:R-:W-:Y:S01]  /*1510*/  IMAD.MOV.U32 R37, RZ, RZ, R59 ;  /* 0x000000ffff257224 */ /* 0x000fe200078e003b */
[----:B------:R-:W-:Y:S01]  /*1520*/  PRMT R39, RZ, 0x7610, R39 ;  /* 0x00007610ff277816 */ /* 0x000fe20000000027 */
[----:B------:R-:W-:-:S08]  /*1530*/  IMAD.WIDE R58, R42, 0x2, R36 ;  /* 0x000000022a3a7825 */ /* 0x000fd000078e0224 */
[----:B------:R0:W5:Y:S02]  /*1540*/  @!P0 LDG.E.U16 R39, desc[UR14][R58.64] ;  /* 0x0000000e3a278981 */ /* 0x000164000c1e1500 */
[----:B0-----:R-:W-:Y:S02]  /*1550*/  IMAD.MOV.U32 R58, RZ, RZ, R56 ;  /* 0x000000ffff3a7224 */ /* 0x001fe400078e0038 */
[--C-:B------:R-:W-:Y:S01]  /*1560*/  IMAD.MOV.U32 R59, RZ, RZ, R41.reuse ;  /* 0x000000ffff3b7224 */ /* 0x100fe200078e0029 */
[----:B------:R-:W-:Y:S01]  /*1570*/  PRMT R41, RZ, 0x7610, R41 ;  /* 0x00007610ff297816 */ /* 0x000fe20000000029 */
[----:B------:R-:W-:Y:S02]  /*1580*/  IMAD.MOV.U32 R62, RZ, RZ, R52 ;  /* 0x000000ffff3e7224 */ /* 0x000fe400078e0034 */
[----:B------:R-:W-:Y:S01]  /*1590*/  IMAD.MOV.U32 R63, RZ, RZ, R33 ;  /* 0x000000ffff3f7224 */ /* 0x000fe200078e0021 */
[----:B--2---:R0:W-:Y:S02]  /*15a0*/  STS.U16 [R47+UR12], R57 ;  /* 0x000000392f007988 */ /* 0x0041e4000800040c */
[----:B0-----:R-:W-:-:S05]  /*15b0*/  IMAD.WIDE R56, R42, 0x2, R58 ;  /* 0x000000022a387825 */ /* 0x001fca00078e023a */
[----:B------:R0:W2:Y:S04]  /*15c0*/  @!P0 LDG.E.U16 R41, desc[UR14][R56.64] ;  /* 0x0000000e38298981 */ /* 0x0000a8000c1e1500 */
[----:B---3--:R1:W-:Y:S01]  /*15d0*/  STS.U16 [R47+UR12+0x800], R60 ;  /* 0x0008003c2f007988 */ /* 0x0083e2000800040c */
[----:B0-----:R-:W-:Y:S02]  /*15e0*/  IMAD.MOV.U32 R56, RZ, RZ, R54 ;  /* 0x000000ffff387224 */ /* 0x001fe400078e0036 */
[----:B------:R-:W-:Y:S01]  /*15f0*/  IMAD.MOV.U32 R57, RZ, RZ, R49 ;  /* 0x000000ffff397224 */ /* 0x000fe200078e0031 */
[----:B----4-:R0:W-:Y:S01]  /*1600*/  STS.U16 [R47+UR12+0x400], R55 ;  /* 0x000400372f007988 */ /* 0x0101e2000800040c */
[----:B-1----:R-:W-:-:S03]  /*1610*/  PRMT R60, RZ, 0x7610, R60 ;  /* 0x00007610ff3c7816 */ /* 0x002fc6000000003c */
[----:B-----5:R1:W-:Y:S01]  /*1620*/  STS.U16 [R47+UR12+0xc00], R44 ;  /* 0x000c002c2f007988 */ /* 0x0203e2000800040c */
[----:B0-----:R-:W-:-:S05]  /*1630*/  IMAD.WIDE R54, R42, 0x2, R56 ;  /* 0x000000022a367825 */ /* 0x001fca00078e0238 */
[----:B------:R0:W3:Y:S01]  /*1640*/  @!P0 LDG.E.U16 R60, desc[UR14][R54.64] ;  /* 0x0000000e363c8981 */ /* 0x0000e2000c1e1500 */
[----:B-1----:R-:W-:Y:S01]  /*1650*/  PRMT R44, RZ, 0x7610, R44 ;  /* 0x00007610ff2c7816 */ /* 0x002fe2000000002c */
[----:B0-----:R-:W-:Y:S02]  /*1660*/  IMAD.WIDE R54, R42, 0x2, R62 ;  /* 0x000000022a367825 */ /* 0x001fe400078e023e */
[----:B------:R0:W-:Y:S04]  /*1670*/  STS.U16 [R47+UR12+0x1000], R18 ;  /* 0x001000122f007988 */ /* 0x0001e8000800040c */
[----:B------:R1:W4:Y:S01]  /*1680*/  @!P0 LDG.E.U16 R44, desc[UR14][R54.64] ;  /* 0x0000000e362c8981 */ /* 0x000322000c1e1500 */
[----:B0-----:R-:W-:Y:S01]  /*1690*/  PRMT R18, RZ, 0x7610, R18 ;  /* 0x00007610ff127816 */ /* 0x001fe20000000012 */
[----:B-1----:R-:W-:-:S02]  /*16a0*/  IMAD.MOV.U32 R54, RZ, RZ, R50 ;  /* 0x000000ffff367224 */ /* 0x002fc400078e0032 */
[----:B------:R-:W-:Y:S02]  /*16b0*/  IMAD.MOV.U32 R55, RZ, RZ, R21 ;  /* 0x000000ffff377224 */ /* 0x000fe400078e0015 */
[----:B------:R-:W-:Y:S01]  /*16c0*/  IMAD.WIDE R64, R42, 0x2, R54 ;  /* 0x000000022a407825 */ /* 0x000fe200078e0236 */
[----:B------:R0:W-:Y:S04]  /*16d0*/  STS.U16 [R47+UR12+0x1400], R46 ;  /* 0x0014002e2f007988 */ /* 0x0001e8000800040c */
[----:B------:R1:W5:Y:S01]  /*16e0*/  @!P0 LDG.E.U16 R18, desc[UR14][R64.64] ;  /* 0x0000000e40128981 */ /* 0x000362000c1e1500 */
[----:B0-----:R-:W-:Y:S01]  /*16f0*/  PRMT R46, RZ, 0x7610, R46 ;  /* 0x00007610ff2e7816 */ /* 0x001fe2000000002e */
[----:B-1----:R-:W-:Y:S02]  /*1700*/  IMAD.MOV.U32 R64, RZ, RZ, R48 ;  /* 0x000000ffff407224 */ /* 0x002fe400078e0030 */
[----:B------:R-:W-:-:S02]  /*1710*/  IMAD.MOV.U32 R65, RZ, RZ, R17 ;  /* 0x000000ffff417224 */ /* 0x000fc400078e0011 */
[----:B------:R-:W-:-:S05]  /*1720*/  IMAD.WIDE R48, R42, 0x2, R64 ;  /* 0x000000022a307825 */ /* 0x000fca00078e0240 */
[----:B------:R0:W5:Y:S02]  /*1730*/  @!P0 LDG.E.U16 R46, desc[UR14][R48.64] ;  /* 0x0000000e302e8981 */ /* 0x000164000c1e1500 */
[--C-:B0-----:R-:W-:Y:S02]  /*1740*/  IMAD.MOV.U32 R48, RZ, RZ, R22.reuse ;  /* 0x000000ffff307224 */ /* 0x101fe400078e0016 */
[----:B------:R-:W-:Y:S01]  /*1750*/  IMAD.MOV.U32 R49, RZ, RZ, R53 ;  /* 0x000000ffff317224 */ /* 0x000fe200078e0035 */
[----:B------:R-:W-:Y:S01]  /*1760*/  PRMT R22, RZ, 0x7610, R22 ;  /* 0x00007610ff167816 */ /* 0x000fe20000000016 */
[----:B------:R-:W-:-:S05]  /*1770*/  IMAD.WIDE R52, R42, 0x2, R48 ;  /* 0x000000022a347825 */ /* 0x000fca00078e0230 */
[----:B------:R0:W5:Y:S02]  /*1780*/  @!P0 LDG.E.U16 R22, desc[UR14][R52.64] ;  /* 0x0000000e34168981 */ /* 0x000164000c1e1500 */
[--C-:B0-----:R-:W-:Y:S02]  /*1790*/  IMAD.MOV.U32 R52, RZ, RZ, R14.reuse ;  /* 0x000000ffff347224 */ /* 0x101fe400078e000e */
[----:B------:R-:W-:Y:S01]  /*17a0*/  IMAD.MOV.U32 R53, RZ, RZ, R51 ;  /* 0x000000ffff357224 */ /* 0x000fe200078e0033 */
[----:B------:R-:W-:Y:S01]  /*17b0*/  PRMT R14, RZ, 0x7610, R14 ;  /* 0x00007610ff0e7816 */ /* 0x000fe2000000000e */
[----:B------:R-:W-:-:S05]  /*17c0*/  IMAD.WIDE R50, R42, 0x2, R52 ;  /* 0x000000022a327825 */ /* 0x000fca00078e0234 */
[----:B------:R-:W5:Y:S04]  /*17d0*/  @!P0 LDG.E.U16 R14, desc[UR14][R50.64] ;  /* 0x0000000e320e8981 */ /* 0x000f68000c1e1500 */
[----:B------:R-:W-:Y:S04]  /*17e0*/  STS.U16 [R47+UR12+0x1800], R61 ;  /* 0x0018003d2f007988 */ /* 0x000fe8000800040c */
[----:B------:R-:W-:Y:S04]  /*17f0*/  STS.U16 [R47+UR12+0x1c00], R38 ;  /* 0x001c00262f007988 */ /* 0x000fe8000800040c */
[----:B------:R-:W-:Y:S01]  /*1800*/  STS.U16 [R47+UR12+0x2000], R39 ;  /* 0x002000272f007988 */ /* 0x000fe2000800040c */
[----:B------:R-:W-:-:S04]  /*1810*/  USHF.L.U32 UR4, UR26, 0x5, URZ ;  /* 0x000000051a047899 */ /* 0x000fc8000800063f */
[----:B------:R-:W-:-:S04]  /*1820*/  ULOP3.LUT UR4, UR4, 0x180, URZ, 0xc0, !UPT ;  /* 0x0000018004047892 */ /* 0x000fc8000f8ec03f */
[----:B------:R-:W-:-:S04]  /*1830*/  ULEA.HI UR4, UR25, UR4, URZ, 0x1c ;  /* 0x0000000419047291 */ /* 0x000fc8000f8fe03f */
[----:B------:R-:W-:Y:S01]  /*1840*/  ULOP3.LUT UR6, UR4, 0x3fff, URZ, 0xc0, !UPT ;  /* 0x00003fff04067892 */ /* 0x000fe2000f8ec03f */
[----:B------:R-:W-:Y:S02]  /*1850*/  UMOV UR5, 0x40000040 ;  /* 0x4000004000057882 */ /* 0x000fe40000000000 */
[----:B------:R-:W-:Y:S01]  /*1860*/  UMOV UR4, UR13 ;  /* 0x0000000d00047c82 */ /* 0x000fe20008000000 */
[----:B------:R-:W-:Y:S01]  /*1870*/  UMOV UR7, 0x40000040 ;  /* 0x4000004000077882 */ /* 0x000fe20000000000 */
[----:B------:R-:W-:Y:S01]  /*1880*/  UIADD3 UR10, UP0, UR6, 0x2, URZ ;  /* 0x00000002060a7890 */ /* 0x000fe2000ff1e03f */
[----:B--2---:R-:W-:Y:S04]  /*1890*/  STS.U16 [R47+UR12+0x2400], R41 ;  /* 0x002400292f007988 */ /* 0x004fe8000800040c */
[----:B---3--:R-:W-:Y:S04]  /*18a0*/  STS.U16 [R47+UR12+0x2800], R60 ;  /* 0x0028003c2f007988 */ /* 0x008fe8000800040c */
[----:B----4-:R-:W-:Y:S04]  /*18b0*/  STS.U16 [R47+UR12+0x2c00], R44 ;  /* 0x002c002c2f007988 */ /* 0x010fe8000800040c */
[----:B-----5:R-:W-:Y:S04]  /*18c0*/  STS.U16 [R47+UR12+0x3000], R18 ;  /* 0x003000122f007988 */ /* 0x020fe8000800040c */
[----:B------:R-:W-:Y:S04]  /*18d0*/  STS.U16 [R47+UR12+0x3400], R46 ;  /* 0x0034002e2f007988 */ /* 0x000fe8000800040c */
[----:B------:R-:W-:Y:S04]  /*18e0*/  STS.U16 [R47+UR12+0x3800], R22 ;  /* 0x003800162f007988 */ /* 0x000fe8000800040c */
[----:B------:R0:W-:Y:S01]  /*18f0*/  STS.U16 [R47+UR12+0x3c00], R14 ;  /* 0x003c000e2f007988 */ /* 0x0001e2000800040c */
[----:B------:R1:W-:Y:S06]  /*1900*/  MEMBAR.ALL.CTA ;  /* 0x0000000000007992 */ /* 0x0003ec0000008000 */
[----:B-1----:R-:W1:Y:S02]  /*1910*/  FENCE.VIEW.ASYNC.S ;  /* 0x00000000000073c6 */ /* 0x002e640000000000 */
[----:B-1----:R-:W-:Y:S06]  /*1920*/  BAR.SYNC.DEFER_BLOCKING 0x0 ;  /* 0x0000000000007b1d */ /* 0x002fec0000010000 */
[----:B------:R-:W-:-:S06]  /*1930*/  WARPGROUP.ARRIVE ;  /* 0x00000000000079c5 */ /* 0x000fcc0000000000 */
[----:B------:R-:W-:Y:S01]  /*1940*/  HGMMA.64x16x16.F32 R24, gdesc[UR4].tnspA, R24 ;  /* 0x20200000041879f0 */ /* 0x000fe20008700818 */
[----:B------:R-:W-:Y:S02]  /*1950*/  UMOV UR4, URZ ;  /* 0x0000003f00047c82 */ /* 0x000fe40008000000 */
[----:B------:R-:W-:-:S04]  /*1960*/  UIADD3.X UR11, UR4, 0x40000040, URZ, UP0, !UPT ;  /* 0x40000040040b7890 */ /* 0x000fc800087fe43f */
[----:B------:R-:W-:-:S05]  /*1970*/  UIADD3.64 UR18, UR10, 0x2, URZ ;  /* 0x000000020a127897 */ /* 0x000fca000fffe03f */
[----:B------:R-:W-:Y:S01]  /*1980*/  HGMMA.64x16x16.F32 R24, gdesc[UR8].tnspA, R24 ;  /* 0x20200000081879f0 */ /* 0x000fe20008700818 */
[----:B------:R-:W-:-:S03]  /*1990*/  UIADD3.64 UR22, UR10, 0x4, URZ ;  /* 0x000000040a167897 */ /* 0x000fc6000fffe03f */
[----:B------:R-:W-:Y:S01]  /*19a0*/  HGMMA.64x16x16.F32 R24, gdesc[UR16].tnspA, R24 ;  /* 0x20200000101879f0 */ /* 0x000fe20008700818 */
[----:B------:R-:W-:-:S05]  /*19b0*/  VIADD R32, R32, 0xffffffff ;  /* 0xffffffff20207836 */ /* 0x000fca0000000000 */
[----:B------:R-:W-:Y:S01]  /*19c0*/  ISETP.NE.U32.AND P0, PT, R32, RZ, PT ;  /* 0x000000ff2000720c */ /* 0x000fe20003f05070 */
[C---:B------:R-:W-:Y:S01]  /*19d0*/  IMAD.WIDE R50, R40.reuse, 0x2, R52 ;  /* 0x0000000228327825 */ /* 0x040fe200078e0234 */
[----:B------:R-:W-:Y:S03]  /*19e0*/  HGMMA.64x16x16.F32 R24, gdesc[UR20].tnspA, R24, gsb0 ;  /* 0x20200000141879f0 */ /* 0x000fe60008000818 */
[----:B------:R-:W-:-:S04]  /*19f0*/  IMAD.WIDE R54, R40, 0x2, R54 ;  /* 0x0000000228367825 */ /* 0x000fc800078e0236 */
[----:B0-----:R-:W-:Y:S02]  /*1a00*/  IMAD.MOV.U32 R14, RZ, RZ, R50 ;  /* 0x000000ffff0e7224 */ /* 0x001fe400078e0032 */
[----:B------:R-:W-:Y:S01]  /*1a10*/  IMAD.WIDE R52, R40, 0x2, R48 ;  /* 0x0000000228347825 */ /* 0x000fe200078e0230 */
[----:B------:R-:W-:-:S03]  /*1a20*/  UIADD3 UR24, UR24, -0x40, URZ ;  /* 0xffffffc018187890 */ /* 0x000fc6000fffe03f */
[----:B------:R-:W-:Y:S02]  /*1a30*/  IMAD.MOV.U32 R50, RZ, RZ, R54 ;  /* 0x000000ffff327224 */ /* 0x000fe400078e0036 */
[----:B------:R-:W-:Y:S02]  /*1a40*/  IMAD.MOV.U32 R21, RZ, RZ, R55 ;  /* 0x000000ffff157224 */ /* 0x000fe400078e0037 */
[----:B------:R-:W-:-:S04]  /*1a50*/  IMAD.WIDE R48, R40, 0x2, R64 ;  /* 0x0000000228307825 */ /* 0x000fc800078e0240 */
[----:B------:R-:W-:-:S04]  /*1a60*/  IMAD.WIDE R54, R40, 0x2, R56 ;  /* 0x0000000228367825 */ /* 0x000fc800078e0238 */
[----:B------:R-:W-:-:S04]  /*1a70*/  IMAD.WIDE R62, R40, 0x2, R62 ;  /* 0x00000002283e7825 */ /* 0x000fc800078e023e */
[----:B------:R-:W-:-:S04]  /*1a80*/  IMAD.WIDE R56, R40, 0x2, R58 ;  /* 0x0000000228387825 */ /* 0x000fc800078e023a */
[----:B------:R-:W-:Y:S02]  /*1a90*/  IMAD.MOV.U32 R22, RZ, RZ, R52 ;  /* 0x000000ffff167224 */ /* 0x000fe400078e0034 */
[----:B------:R-:W-:Y:S02]  /*1aa0*/  IMAD.MOV.U32 R17, RZ, RZ, R49 ;  /* 0x000000ffff117224 */ /* 0x000fe400078e0031 */
[----:B------:R-:W-:Y:S02]  /*1ab0*/  IMAD.MOV.U32 R52, RZ, RZ, R62 ;  /* 0x000000ffff347224 */ /* 0x000fe400078e003e */
[----:B------:R-:W-:Y:S02]  /*1ac0*/  IMAD.MOV.U32 R33, RZ, RZ, R63 ;  /* 0x000000ffff217224 */ /* 0x000fe400078e003f */
[----:B------:R-:W-:Y:S02]  /*1ad0*/  IMAD.MOV.U32 R49, RZ, RZ, R55 ;  /* 0x000000ffff317224 */ /* 0x000fe400078e0037 */
[----:B------:R-:W-:-:S04]  /*1ae0*/  IMAD.WIDE R58, R40, 0x2, R36 ;  /* 0x00000002283a7825 */ /* 0x000fc800078e0224 */
[----:B------:R-:W-:-:S04]  /*1af0*/  IMAD.WIDE R34, R13, 0x2, R34 ;  /* 0x000000020d227825 */ /* 0x000fc800078e0222 */
[----:B------:R-:W-:Y:S01]  /*1b00*/  IMAD.MOV.U32 R41, RZ, RZ, R57 ;  /* 0x000000ffff297224 */ /* 0x000fe200078e0039 */
[----:B------:R-:W-:Y:S02]  /*1b10*/  WARPGROUP.DEPBAR.LE gsb0, 0x0 ;  /* 0x00008000000079c5 */ /* 0x000fe40000010000 */
[----:B------:R-:W-:Y:S05]  /*1b20*/  @P0 BRA `(.L_x_1) ;  /* 0xfffffff400c40947 */ /* 0x000fea000383ffff */
[----:B------:R-:W-:Y:S02]  /*1b30*/  F2FP.F16.F32.PACK_AB R27, R31, R27 ;  /* 0x0000001b1f1b723e */ /* 0x000fe400000000ff */
[----:B------:R-:W-:Y:S02]  /*1b40*/  F2FP.F16.F32.PACK_AB R26, R30, R26 ;  /* 0x0000001a1e1a723e */ /* 0x000fe400000000ff */
[----:B------:R-:W-:Y:S02]  /*1b50*/  F2FP.F16.F32.PACK_AB R25, R29, R25 ;  /* 0x000000191d19723e */ /* 0x000fe400000000ff */
[----:B------:R-:W-:-:S07]  /*1b60*/  F2FP.F16.F32.PACK_AB R24, R28, R24 ;  /* 0x000000181c18723e */ /* 0x000fce00000000ff */
.L_x_0:
[----:B------:R-:W-:Y:S01]  /*1b70*/  SHF.R.S32.HI R14, RZ, 0x5, R0 ;  /* 0x00000005ff0e7819 */ /* 0x000fe20000011400 */
[C---:B------:R-:W-:Y:S01]  /*1b80*/  IMAD.SHL.U32 R12, R0.reuse, 0x20, RZ ;  /* 0x00000020000c7824 */ /* 0x040fe200078e00ff */
[----:B------:R-:W-:Y:S01]  /*1b90*/  BAR.SYNC.DEFER_BLOCKING 0x0 ;  /* 0x0000000000007b1d */ /* 0x000fe20000010000 */
[C---:B------:R-:W-:Y:S01]  /*1ba0*/  LOP3.LUT R13, R0.reuse, 0x180, RZ, 0xc0, !PT ;  /* 0x00000180000d7812 */ /* 0x040fe200078ec0ff */
[----:B------:R-:W-:Y:S01]  /*1bb0*/  IMAD.SHL.U32 R17, R0, 0x4, RZ ;  /* 0x0000000400117824 */ /* 0x000fe200078e00ff */
[----:B------:R-:W-:Y:S02]  /*1bc0*/  SGXT R14, R14, 0x1 ;  /* 0x000000010e0e781a */ /* 0x000fe40000000200 */
[----:B------:R-:W-:Y:S01]  /*1bd0*/  LOP3.LUT R12, R12, 0x60, RZ, 0xc0, !PT ;  /* 0x000000600c0c7812 */ /* 0x000fe200078ec0ff */
[----:B------:R-:W-:Y:S01]  /*1be0*/  ULDC.64 UR6, c[0x0][0x228] ;  /* 0x00008a0000067ab9 */ /* 0x000fe20000000a00 */
[----:B------:R-:W-:Y:S01]  /*1bf0*/  LOP3.LUT R15, R14, 0x1040, RZ, 0xc0, !PT ;  /* 0x000010400e0f7812 */ /* 0x000fe200078ec0ff */
[----:B------:R-:W-:Y:S01]  /*1c00*/  IMAD.SHL.U32 R14, R0, 0x100, RZ ;  /* 0x00000100000e7824 */ /* 0x000fe200078e00ff */
[----:B------:R-:W-:Y:S01]  /*1c10*/  ULDC UR4, c[0x0][0x244] ;  /* 0x0000910000047ab9 */ /* 0x000fe20000000800 */
[----:B------:R-:W-:Y:S01]  /*1c20*/  IMAD R12, R13, 0x4, R12 ;  /* 0x000000040d0c7824 */ /* 0x000fe200078e020c */
[----:B------:R-:W-:-:S02]  /*1c30*/  LOP3.LUT R15, R15, 0x1c, R0, 0xf8, !PT ;  /* 0x0000001c0f0f7812 */ /* 0x000fc400078ef800 */
[----:B------:R-:W-:Y:S02]  /*1c40*/  LOP3.LUT R14, R14, 0x1800, RZ, 0xc0, !PT ;  /* 0x000018000e0e7812 */ /* 0x000fe400078ec0ff */
[----:B------:R-:W-:Y:S02]  /*1c50*/  LOP3.LUT R15, R15, R12, RZ, 0x3c, !PT ;  /* 0x0000000c0f0f7212 */ /* 0x000fe400078e3cff */
[----:B------:R-:W-:Y:S02]  /*1c60*/  SHF.R.U32.HI R13, RZ, 0x2, R13 ;  /* 0x00000002ff0d7819 */ /* 0x000fe4000001160d */
[----:B------:R-:W-:Y:S02]  /*1c70*/  LOP3.LUT R15, R15, 0x80, R2, 0xf8, !PT ;  /* 0x000000800f0f7812 */ /* 0x000fe400078ef802 */
[----:B------:R-:W-:Y:S02]  /*1c80*/  LOP3.LUT R14, R14, 0x1fc, R17, 0xf8, !PT ;  /* 0x000001fc0e0e7812 */ /* 0x000fe400078ef811 */
[----:B------:R-:W-:Y:S01]  /*1c90*/  LOP3.LUT R0, R15, 0x20, RZ, 0x3c, !PT ;  /* 0x000000200f007812 */ /* 0x000fe200078e3cff */
[----:B------:R-:W-:Y:S01]  /*1ca0*/  STS [R15+UR12], R24 ;  /* 0x000000180f007988 */ /* 0x000fe2000800080c */
[----:B------:R-:W-:-:S02]  /*1cb0*/  LOP3.LUT R14, R14, R13, RZ, 0x3c, !PT ;  /* 0x0000000d0e0e7212 */ /* 0x000fc400078e3cff */
[C---:B------:R-:W-:Y:S01]  /*1cc0*/  ISETP.GE.AND P0, PT, R11.reuse, UR6, PT ;  /* 0x000000060b007c0c */ /* 0x040fe2000bf06270 */
[----:B------:R0:W-:Y:S01]  /*1cd0*/  STS [R15+UR12+0x100], R25 ;  /* 0x000100190f007988 */ /* 0x0001e2000800080c */
[----:B------:R-:W-:Y:S01]  /*1ce0*/  IMAD R11, R11, UR4, RZ ;  /* 0x000000040b0b7c24 */ /* 0x000fe2000f8e02ff */
[----:B------:R-:W-:Y:S01]  /*1cf0*/  ULDC UR6, c[0x0][0x248] ;  /* 0x0000920000067ab9 */ /* 0x000fe20000000800 */
[----:B------:R-:W-:Y:S01]  /*1d00*/  ULDC.64 UR4, c[0x0][0x220] ;  /* 0x0000880000047ab9 */ /* 0x000fe20000000a00 */
[----:B------:R-:W-:Y:S01]  /*1d10*/  STS [R0+UR12+0x800], R26 ;  /* 0x0008001a00007988 */ /* 0x000fe2000800080c */
[C---:B------:R-:W-:Y:S01]  /*1d20*/  ISETP.LT.AND P1, PT, R3.reuse, UR7, !P0 ;  /* 0x0000000703007c0c */ /* 0x040fe2000c721270 */
[----:B------:R-:W-:Y:S01]  /*1d30*/  IMAD R3, R3, UR6, RZ ;  /* 0x0000000603037c24 */ /* 0x000fe2000f8e02ff */
[----:B------:R-:W-:Y:S01]  /*1d40*/  LEA R18, P2, R11, UR4, 0x1 ;  /* 0x000000040b127c11 */ /* 0x000fe2000f8408ff */
[----:B------:R1:W-:Y:S01]  /*1d50*/  STS [R0+UR12+0x900], R27 ;  /* 0x0009001b00007988 */ /* 0x0003e2000800080c */
[----:B------:R-:W-:Y:S01]  /*1d60*/  BAR.SYNC.DEFER_BLOCKING 0x0 ;  /* 0x0000000000007b1d */ /* 0x000fe20000010000 */
[----:B------:R-:W-:Y:S01]  /*1d70*/  ISETP.LT.AND P4, PT, R4, UR7, !P0 ;  /* 0x0000000704007c0c */ /* 0x000fe2000c781270 */
[----:B0-----:R-:W-:Y:S01]  /*1d80*/  IMAD R15, R9, UR6, RZ ;  /* 0x00000006090f7c24 */ /* 0x001fe2000f8e02ff */
[----:B------:R-:W-:Y:S01]  /*1d90*/  LEA.HI.X.SX32 R20, R11, UR5, 0x1, P2 ;  /* 0x000000050b147c11 */ /* 0x000fe200090f0eff */
[----:B------:R-:W-:Y:S01]  /*1da0*/  IMAD R11, R8, UR6, RZ ;  /* 0x00000006080b7c24 */ /* 0x000fe2000f8e02ff */
[----:B------:R-:W-:Y:S01]  /*1db0*/  LEA R2, P2, R3, R18, 0x1 ;  /* 0x0000001203027211 */ /* 0x000fe200078408ff */
[----:B-1----:R-:W-:Y:S01]  /*1dc0*/  IMAD R0, R4, UR6, RZ ;  /* 0x0000000604007c24 */ /* 0x002fe2000f8e02ff */
[C---:B------:R-:W-:Y:S01]  /*1dd0*/  ISETP.LT.AND P5, PT, R5.reuse, UR7, !P0 ;  /* 0x0000000705007c0c */ /* 0x040fe2000c7a1270 */
[----:B------:R-:W-:Y:S01]  /*1de0*/  IMAD R5, R5, UR6, RZ ;  /* 0x0000000605057c24 */ /* 0x000fe2000f8e02ff */
[----:B------:R-:W-:Y:S01]  /*1df0*/  LEA.HI.X.SX32 R3, R3, R20, 0x1, P2 ;  /* 0x0000001403037211 */ /* 0x000fe200010f0eff */
[----:B------:R-:W-:Y:S01]  /*1e00*/  IMAD R16, R10, UR6, RZ ;  /* 0x000000060a107c24 */ /* 0x000fe2000f8e02ff */
[----:B------:R-:W-:-:S02]  /*1e10*/  LEA R12, P3, R0, R18, 0x1 ;  /* 0x00000012000c7211 */ /* 0x000fc400078608ff */
[----:B------:R-:W-:Y:S02]  /*1e20*/  LEA R4, P6, R5, R18, 0x1 ;  /* 0x0000001205047211 */ /* 0x000fe400078c08ff */
[-C--:B------:R-:W-:Y:S01]  /*1e30*/  LEA.HI.X.SX32 R13, R0, R20.reuse, 0x1, P3 ;  /* 0x00000014000d7211 */ /* 0x080fe200018f0eff */
[----:B------:R-:W-:Y:S01]  /*1e40*/  IMAD R0, R6, UR6, RZ ;  /* 0x0000000606007c24 */ /* 0x000fe2000f8e02ff */
[C---:B------:R-:W-:Y:S01]  /*1e50*/  ISETP.LT.AND P3, PT, R7.reuse, UR7, !P0 ;  /* 0x0000000707007c0c */ /* 0x040fe2000c761270 */
[----:B------:R-:W-:Y:S01]  /*1e60*/  IMAD R7, R7, UR6, RZ ;  /* 0x0000000607077c24 */ /* 0x000fe2000f8e02ff */
[----:B------:R-:W-:Y:S01]  /*1e70*/  LEA.HI.X.SX32 R5, R5, R20, 0x1, P6 ;  /* 0x0000001405057211 */ /* 0x000fe200030f0eff */
[----:B------:R-:W0:Y:S04]  /*1e80*/  LDS R17, [R14+UR12] ;  /* 0x0000000c0e117984 */ /* 0x000e280008000800 */
[----:B------:R-:W1:Y:S04]  /*1e90*/  LDS R19, [R14+UR12+0x200] ;  /* 0x0002000c0e137984 */ /* 0x000e680008000800 */
[----:B------:R-:W2:Y:S04]  /*1ea0*/  LDS R21, [R14+UR12+0x400] ;  /* 0x0004000c0e157984 */ /* 0x000ea80008000800 */
[----:B------:R-:W3:Y:S01]  /*1eb0*/  LDS R23, [R14+UR12+0x600] ;  /* 0x0006000c0e177984 */ /* 0x000ee20008000800 */
[----:B0-----:R-:W-:-:S03]  /*1ec0*/  PRMT R22, R17, 0x7632, R22 ;  /* 0x0000763211167816 */ /* 0x001fc60000000016 */
[----:B------:R0:W-:Y:S04]  /*1ed0*/  @P1 STG.E.U16 desc[UR14][R2.64], R17 ;  /* 0x0000001102001986 */ /* 0x0001e8000c10150e */
[----:B------:R4:W-:Y:S01]  /*1ee0*/  @P4 STG.E.U16 desc[UR14][R12.64], R22 ;  /* 0x000000160c004986 */ /* 0x0009e2000c10150e */
[----:B------:R-:W-:Y:S02]  /*1ef0*/  ISETP.LT.AND P4, PT, R6, UR7, !P0 ;  /* 0x0000000706007c0c */ /* 0x000fe4000c781270 */
[C---:B------:R-:W-:Y:S01]  /*1f00*/  LEA R6, P2, R7.reuse, R18, 0x1 ;  /* 0x0000001207067211 */ /* 0x040fe200078408ff */
[----:B-1----:R2:W-:Y:S03]  /*1f10*/  @P5 STG.E.U16 desc[UR14][R4.64], R19 ;  /* 0x0000001304005986 */ /* 0x0025e6000c10150e */
[----:B------:R-:W-:-:S02]  /*1f20*/  LEA.HI.X.SX32 R7, R7, R20, 0x1, P2 ;  /* 0x0000001407077211 */ /* 0x000fc400010f0eff */
[----:B0-----:R-:W-:Y:S02]  /*1f30*/  LEA R2, P1, R0, R18, 0x1 ;  /* 0x0000001200027211 */ /* 0x001fe400078208ff */
[----:B------:R-:W-:Y:S02]  /*1f40*/  ISETP.LT.AND P2, PT, R8, UR7, !P0 ;  /* 0x0000000708007c0c */ /* 0x000fe4000c741270 */
[----:B------:R-:W-:Y:S02]  /*1f50*/  LEA.HI.X.SX32 R3, R0, R20, 0x1, P1 ;  /* 0x0000001400037211 */ /* 0x000fe400008f0eff */
[-C--:B------:R-:W-:Y:S02]  /*1f60*/  LEA R14, P1, R15, R18.reuse, 0x1 ;  /* 0x000000120f0e7211 */ /* 0x080fe400078208ff */
[----:B----4-:R-:W-:Y:S02]  /*1f70*/  LEA R12, P6, R11, R18, 0x1 ;  /* 0x000000120b0c7211 */ /* 0x010fe400078c08ff */
[----:B------:R-:W-:-:S02]  /*1f80*/  LEA.HI.X.SX32 R15, R15, R20, 0x1, P1 ;  /* 0x000000140f0f7211 */ /* 0x000fc400008f0eff */
[----:B------:R-:W-:Y:S02]  /*1f90*/  ISETP.LT.AND P1, PT, R9, UR7, !P0 ;  /* 0x0000000709007c0c */ /* 0x000fe4000c721270 */
[----:B------:R-:W-:Y:S02]  /*1fa0*/  ISETP.LT.AND P0, PT, R10, UR7, !P0 ;  /* 0x000000070a007c0c */ /* 0x000fe4000c701270 */
[----:B------:R-:W-:Y:S02]  /*1fb0*/  PRMT R0, R19, 0x7632, R0 ;  /* 0x0000763213007816 */ /* 0x000fe40000000000 */
[----:B------:R-:W-:Y:S02]  /*1fc0*/  LEA.HI.X.SX32 R13, R11, R20, 0x1, P6 ;  /* 0x000000140b0d7211 */ /* 0x000fe400030f0eff */
[----:B--2---:R-:W-:Y:S01]  /*1fd0*/  PRMT R5, R21, 0x7632, R5 ;  /* 0x0000763215057816 */ /* 0x004fe20000000005 */
[----:B------:R0:W-:Y:S01]  /*1fe0*/  @P4 STG.E.U16 desc[UR14][R2.64], R0 ;  /* 0x0000000002004986 */ /* 0x0001e2000c10150e */
[----:B------:R-:W-:-:S03]  /*1ff0*/  LEA R8, P6, R16, R18, 0x1 ;  /* 0x0000001210087211 */ /* 0x000fc600078c08ff */
[----:B------:R0:W-:Y:S01]  /*2000*/  @P3 STG.E.U16 desc[UR14][R6.64], R21 ;  /* 0x0000001506003986 */ /* 0x0001e2000c10150e */
[----:B------:R-:W-:-:S03]  /*2010*/  LEA.HI.X.SX32 R9, R16, R20, 0x1, P6 ;  /* 0x0000001410097211 */ /* 0x000fc600030f0eff */
[----:B------:R0:W-:Y:S04]  /*2020*/  @P2 STG.E.U16 desc[UR14][R12.64], R5 ;  /* 0x000000050c002986 */ /* 0x0001e8000c10150e */
[----:B---3--:R0:W-:Y:S01]  /*2030*/  @P1 STG.E.U16 desc[UR14][R14.64], R23 ;  /* 0x000000170e001986 */ /* 0x0081e2000c10150e */
[----:B------:R-:W-:Y:S05]  /*2040*/  @!P0 EXIT ;  /* 0x000000000000894d */ /* 0x000fea0003800000 */
[----:B------:R-:W-:-:S05]  /*2050*/  PRMT R4, R23, 0x7632, R4 ;  /* 0x0000763217047816 */ /* 0x000fca0000000004 */
[----:B------:R-:W-:Y:S01]  /*2060*/  STG.E.U16 desc[UR14][R8.64], R4 ;  /* 0x0000000408007986 */ /* 0x000fe2000c10150e */
[----:B------:R-:W-:Y:S05]  /*2070*/  EXIT ;  /* 0x000000000000794d */ /* 0x000fea0003800000 */
.L_x_2:
[----:B------:R-:W-:-:S00]  /*2080*/  BRA `(.L_x_2) ;  /* 0xfffffffc00fc7947 */ /* 0x000fc0000383ffff */
[----:B------:R-:W-:-:S00]  /*2090*/  NOP ;  /* 0x0000000000007918 */ /* 0x000fc00000000000 */
        /* <DEDUP_REMOVED lines=14> */
.L_x_3:


//--------------------- .nv.shared.matmul_kernel  --------------------------
	.section	.nv.shared.matmul_kernel,"aw",@nobits
	.sectionflags	@""
	.align	16
	.zero		1024


//--------------------- .nv.shared.reserved.0     --------------------------
	.section	.nv.shared.reserved.0,"aw",@nobits
	.weak		__nv_reservedSMEM_offset_0_alias
	.size		__nv_reservedSMEM_offset_0_alias, 0, 0
	.other		__nv_reservedSMEM_offset_0_alias,@"STO_CUDA_RESERVED_SHARED STV_DEFAULT"
__nv_reservedSMEM_offset_0_alias:
	.zero		0


//--------------------- .nv.constant0.matmul_kernel --------------------------
	.section	.nv.constant0.matmul_kernel,"a",@progbits
	.sectionflags	@""
	.align	4
.nv.constant0.matmul_kernel:
	.zero		608


//--------------------- SYMBOLS --------------------------

	.type		.nv.reservedSmem.offset0,@object
	.size		.nv.reservedSmem.offset0,0x4
